//
// Generated by NVIDIA NVVM Compiler
//
// Compiler Build ID: CL-36424714
// Cuda compilation tools, release 13.0, V13.0.88
// Based on NVVM 20.0.0
//

.version 9.0
.target sm_100
.address_size 64

.global .align 4 .b8 __cudart_i2opi_f[24] = {65, 144, 67, 60, 153, 149, 98, 219, 192, 221, 52, 245, 209, 87, 39, 252, 41, 21, 68, 78, 110, 131, 249, 162};

.entry _Z13silu_back_f32PKfS0_Pfi(
	.param .u64 .ptr .align 1 _Z13silu_back_f32PKfS0_Pfi_param_0,
	.param .u64 .ptr .align 1 _Z13silu_back_f32PKfS0_Pfi_param_1,
	.param .u64 .ptr .align 1 _Z13silu_back_f32PKfS0_Pfi_param_2,
	.param .u32 _Z13silu_back_f32PKfS0_Pfi_param_3
)
{
	.reg .pred 	%p<2>;
	.reg .b32 	%r<8>;
	.reg .b32 	%f<21>;
	.reg .b64 	%rd<11>;

	ld.param.u64 	%rd1, [_Z13silu_back_f32PKfS0_Pfi_param_0];
	ld.param.u64 	%rd2, [_Z13silu_back_f32PKfS0_Pfi_param_1];
	ld.param.u64 	%rd3, [_Z13silu_back_f32PKfS0_Pfi_param_2];
	ld.param.u32 	%r2, [_Z13silu_back_f32PKfS0_Pfi_param_3];
	mov.u32 	%r3, %ntid.x;
	mov.u32 	%r4, %ctaid.x;
	mov.u32 	%r5, %tid.x;
	mad.lo.s32 	%r1, %r3, %r4, %r5;
	setp.ge.s32 	%p1, %r1, %r2;
	@%p1 bra 	$L__BB0_2;
	cvta.to.global.u64 	%rd4, %rd2;
	cvta.to.global.u64 	%rd5, %rd1;
	cvta.to.global.u64 	%rd6, %rd3;
	mul.wide.s32 	%rd7, %r1, 4;
	add.s64 	%rd8, %rd4, %rd7;
	ld.global.f32 	%f1, [%rd8];
	fma.rn.f32 	%f2, %f1, 0fBBBB989D, 0f3F000000;
	cvt.sat.f32.f32 	%f3, %f2;
	mov.f32 	%f4, 0f4B400001;
	mov.f32 	%f5, 0f437C0000;
	fma.rm.f32 	%f6, %f3, %f5, %f4;
	add.f32 	%f7, %f6, 0fCB40007F;
	neg.f32 	%f8, %f7;
	fma.rn.f32 	%f9, %f1, 0fBFB8AA3B, %f8;
	fma.rn.f32 	%f10, %f1, 0fB2A57060, %f9;
	mov.b32 	%r6, %f6;
	shl.b32 	%r7, %r6, 23;
	mov.b32 	%f11, %r7;
	ex2.approx.ftz.f32 	%f12, %f10;
	fma.rn.f32 	%f13, %f12, %f11, 0f3F800000;
	rcp.rn.f32 	%f14, %f13;
	add.s64 	%rd9, %rd5, %rd7;
	ld.global.f32 	%f15, [%rd9];
	mul.f32 	%f16, %f15, %f14;
	mov.f32 	%f17, 0f3F800000;
	sub.f32 	%f18, %f17, %f14;
	fma.rn.f32 	%f19, %f1, %f18, 0f3F800000;
	mul.f32 	%f20, %f16, %f19;
	add.s64 	%rd10, %rd6, %rd7;
	st.global.f32 	[%rd10], %f20;
$L__BB0_2:
	ret;

}
.entry _Z9transformIXadL_ZN34_INTERNAL_9c2ff8e8_4_k_cu_e8238ea13negEfEEEvPKfPfi(
	.param .u64 .ptr .align 1 _Z9transformIXadL_ZN34_INTERNAL_9c2ff8e8_4_k_cu_e8238ea13negEfEEEvPKfPfi_param_0,
	.param .u64 .ptr .align 1 _Z9transformIXadL_ZN34_INTERNAL_9c2ff8e8_4_k_cu_e8238ea13negEfEEEvPKfPfi_param_1,
	.param .u32 _Z9transformIXadL_ZN34_INTERNAL_9c2ff8e8_4_k_cu_e8238ea13negEfEEEvPKfPfi_param_2
)
{
	.reg .pred 	%p<2>;
	.reg .b32 	%r<6>;
	.reg .b32 	%f<3>;
	.reg .b64 	%rd<8>;

	ld.param.u64 	%rd1, [_Z9transformIXadL_ZN34_INTERNAL_9c2ff8e8_4_k_cu_e8238ea13negEfEEEvPKfPfi_param_0];
	ld.param.u64 	%rd2, [_Z9transformIXadL_ZN34_INTERNAL_9c2ff8e8_4_k_cu_e8238ea13negEfEEEvPKfPfi_param_1];
	ld.param.u32 	%r2, [_Z9transformIXadL_ZN34_INTERNAL_9c2ff8e8_4_k_cu_e8238ea13negEfEEEvPKfPfi_param_2];
	mov.u32 	%r3, %ntid.x;
	mov.u32 	%r4, %ctaid.x;
	mov.u32 	%r5, %tid.x;
	mad.lo.s32 	%r1, %r3, %r4, %r5;
	setp.ge.s32 	%p1, %r1, %r2;
	@%p1 bra 	$L__BB1_2;
	cvta.to.global.u64 	%rd3, %rd1;
	cvta.to.global.u64 	%rd4, %rd2;
	mul.wide.s32 	%rd5, %r1, 4;
	add.s64 	%rd6, %rd3, %rd5;
	ld.global.f32 	%f1, [%rd6];
	neg.f32 	%f2, %f1;
	add.s64 	%rd7, %rd4, %rd5;
	st.global.f32 	[%rd7], %f2;
$L__BB1_2:
	ret;

}
.entry _Z9transformIXadL_ZN34_INTERNAL_9c2ff8e8_4_k_cu_e8238ea14stepEfEEEvPKfPfi(
	.param .u64 .ptr .align 1 _Z9transformIXadL_ZN34_INTERNAL_9c2ff8e8_4_k_cu_e8238ea14stepEfEEEvPKfPfi_param_0,
	.param .u64 .ptr .align 1 _Z9transformIXadL_ZN34_INTERNAL_9c2ff8e8_4_k_cu_e8238ea14stepEfEEEvPKfPfi_param_1,
	.param .u32 _Z9transformIXadL_ZN34_INTERNAL_9c2ff8e8_4_k_cu_e8238ea14stepEfEEEvPKfPfi_param_2
)
{
	.reg .pred 	%p<3>;
	.reg .b32 	%r<6>;
	.reg .b32 	%f<3>;
	.reg .b64 	%rd<8>;

	ld.param.u64 	%rd1, [_Z9transformIXadL_ZN34_INTERNAL_9c2ff8e8_4_k_cu_e8238ea14stepEfEEEvPKfPfi_param_0];
	ld.param.u64 	%rd2, [_Z9transformIXadL_ZN34_INTERNAL_9c2ff8e8_4_k_cu_e8238ea14stepEfEEEvPKfPfi_param_1];
	ld.param.u32 	%r2, [_Z9transformIXadL_ZN34_INTERNAL_9c2ff8e8_4_k_cu_e8238ea14stepEfEEEvPKfPfi_param_2];
	mov.u32 	%r3, %ntid.x;
	mov.u32 	%r4, %ctaid.x;
	mov.u32 	%r5, %tid.x;
	mad.lo.s32 	%r1, %r3, %r4, %r5;
	setp.ge.s32 	%p1, %r1, %r2;
	@%p1 bra 	$L__BB2_2;
	cvta.to.global.u64 	%rd3, %rd1;
	cvta.to.global.u64 	%rd4, %rd2;
	mul.wide.s32 	%rd5, %r1, 4;
	add.s64 	%rd6, %rd3, %rd5;
	ld.global.f32 	%f1, [%rd6];
	setp.gt.f32 	%p2, %f1, 0f00000000;
	selp.f32 	%f2, 0f3F800000, 0f00000000, %p2;
	add.s64 	%rd7, %rd4, %rd5;
	st.global.f32 	[%rd7], %f2;
$L__BB2_2:
	ret;

}
.entry _Z9transformIXadL_ZN34_INTERNAL_9c2ff8e8_4_k_cu_e8238ea14geluEfEEEvPKfPfi(
	.param .u64 .ptr .align 1 _Z9transformIXadL_ZN34_INTERNAL_9c2ff8e8_4_k_cu_e8238ea14geluEfEEEvPKfPfi_param_0,
	.param .u64 .ptr .align 1 _Z9transformIXadL_ZN34_INTERNAL_9c2ff8e8_4_k_cu_e8238ea14geluEfEEEvPKfPfi_param_1,
	.param .u32 _Z9transformIXadL_ZN34_INTERNAL_9c2ff8e8_4_k_cu_e8238ea14geluEfEEEvPKfPfi_param_2
)
{
	.reg .pred 	%p<4>;
	.reg .b32 	%r<6>;
	.reg .b32 	%f<24>;
	.reg .b64 	%rd<8>;

	ld.param.u64 	%rd1, [_Z9transformIXadL_ZN34_INTERNAL_9c2ff8e8_4_k_cu_e8238ea14geluEfEEEvPKfPfi_param_0];
	ld.param.u64 	%rd2, [_Z9transformIXadL_ZN34_INTERNAL_9c2ff8e8_4_k_cu_e8238ea14geluEfEEEvPKfPfi_param_1];
	ld.param.u32 	%r2, [_Z9transformIXadL_ZN34_INTERNAL_9c2ff8e8_4_k_cu_e8238ea14geluEfEEEvPKfPfi_param_2];
	mov.u32 	%r3, %ntid.x;
	mov.u32 	%r4, %ctaid.x;
	mov.u32 	%r5, %tid.x;
	mad.lo.s32 	%r1, %r3, %r4, %r5;
	setp.ge.s32 	%p1, %r1, %r2;
	@%p1 bra 	$L__BB3_2;
	cvta.to.global.u64 	%rd3, %rd1;
	cvta.to.global.u64 	%rd4, %rd2;
	mul.wide.s32 	%rd5, %r1, 4;
	add.s64 	%rd6, %rd3, %rd5;
	ld.global.f32 	%f1, [%rd6];
	mul.f32 	%f2, %f1, 0f3F000000;
	mul.f32 	%f3, %f1, 0f3F4C422A;
	mul.f32 	%f4, %f1, 0f3D372713;
	fma.rn.f32 	%f5, %f1, %f4, 0f3F800000;
	mul.f32 	%f6, %f3, %f5;
	abs.f32 	%f7, %f6;
	mul.f32 	%f8, %f7, 0f4038AA3B;
	ex2.approx.ftz.f32 	%f9, %f8;
	add.f32 	%f10, %f9, 0f3F800000;
	rcp.approx.ftz.f32 	%f11, %f10;
	fma.rn.f32 	%f12, %f11, 0fC0000000, 0f3F800000;
	setp.ge.f32 	%p2, %f7, 0f41102CB4;
	selp.f32 	%f13, 0f3F800000, %f12, %p2;
	copysign.f32 	%f14, %f6, %f13;
	mul.f32 	%f15, %f6, %f6;
	fma.rn.f32 	%f16, %f15, 0f3C80F082, 0fBD563CAE;
	fma.rn.f32 	%f17, %f16, %f15, 0f3E085941;
	fma.rn.f32 	%f18, %f17, %f15, 0fBEAAA9ED;
	fma.rn.f32 	%f19, %f18, %f15, 0f00000000;
	fma.rn.f32 	%f20, %f19, %f6, %f6;
	setp.ge.f32 	%p3, %f7, 0f3F19999A;
	selp.f32 	%f21, %f14, %f20, %p3;
	add.f32 	%f22, %f21, 0f3F800000;
	mul.f32 	%f23, %f2, %f22;
	add.s64 	%rd7, %rd4, %rd5;
	st.global.f32 	[%rd7], %f23;
$L__BB3_2:
	ret;

}
.entry _Z9transformIXadL_ZN34_INTERNAL_9c2ff8e8_4_k_cu_e8238ea14siluEfEEEvPKfPfi(
	.param .u64 .ptr .align 1 _Z9transformIXadL_ZN34_INTERNAL_9c2ff8e8_4_k_cu_e8238ea14siluEfEEEvPKfPfi_param_0,
	.param .u64 .ptr .align 1 _Z9transformIXadL_ZN34_INTERNAL_9c2ff8e8_4_k_cu_e8238ea14siluEfEEEvPKfPfi_param_1,
	.param .u32 _Z9transformIXadL_ZN34_INTERNAL_9c2ff8e8_4_k_cu_e8238ea14siluEfEEEvPKfPfi_param_2
)
{
	.reg .pred 	%p<2>;
	.reg .b32 	%r<8>;
	.reg .b32 	%f<15>;
	.reg .b64 	%rd<8>;

	ld.param.u64 	%rd1, [_Z9transformIXadL_ZN34_INTERNAL_9c2ff8e8_4_k_cu_e8238ea14siluEfEEEvPKfPfi_param_0];
	ld.param.u64 	%rd2, [_Z9transformIXadL_ZN34_INTERNAL_9c2ff8e8_4_k_cu_e8238ea14siluEfEEEvPKfPfi_param_1];
	ld.param.u32 	%r2, [_Z9transformIXadL_ZN34_INTERNAL_9c2ff8e8_4_k_cu_e8238ea14siluEfEEEvPKfPfi_param_2];
	mov.u32 	%r3, %ntid.x;
	mov.u32 	%r4, %ctaid.x;
	mov.u32 	%r5, %tid.x;
	mad.lo.s32 	%r1, %r3, %r4, %r5;
	setp.ge.s32 	%p1, %r1, %r2;
	@%p1 bra 	$L__BB4_2;
	cvta.to.global.u64 	%rd3, %rd1;
	cvta.to.global.u64 	%rd4, %rd2;
	mul.wide.s32 	%rd5, %r1, 4;
	add.s64 	%rd6, %rd3, %rd5;
	ld.global.f32 	%f1, [%rd6];
	fma.rn.f32 	%f2, %f1, 0fBBBB989D, 0f3F000000;
	cvt.sat.f32.f32 	%f3, %f2;
	mov.f32 	%f4, 0f4B400001;
	mov.f32 	%f5, 0f437C0000;
	fma.rm.f32 	%f6, %f3, %f5, %f4;
	add.f32 	%f7, %f6, 0fCB40007F;
	neg.f32 	%f8, %f7;
	fma.rn.f32 	%f9, %f1, 0fBFB8AA3B, %f8;
	fma.rn.f32 	%f10, %f1, 0fB2A57060, %f9;
	mov.b32 	%r6, %f6;
	shl.b32 	%r7, %r6, 23;
	mov.b32 	%f11, %r7;
	ex2.approx.ftz.f32 	%f12, %f10;
	fma.rn.f32 	%f13, %f12, %f11, 0f3F800000;
	div.rn.f32 	%f14, %f1, %f13;
	add.s64 	%rd7, %rd4, %rd5;
	st.global.f32 	[%rd7], %f14;
$L__BB4_2:
	ret;

}
.entry _Z9transformIXadL_ZN34_INTERNAL_9c2ff8e8_4_k_cu_e8238ea110gelu_quickEfEEEvPKfPfi(
	.param .u64 .ptr .align 1 _Z9transformIXadL_ZN34_INTERNAL_9c2ff8e8_4_k_cu_e8238ea110gelu_quickEfEEEvPKfPfi_param_0,
	.param .u64 .ptr .align 1 _Z9transformIXadL_ZN34_INTERNAL_9c2ff8e8_4_k_cu_e8238ea110gelu_quickEfEEEvPKfPfi_param_1,
	.param .u32 _Z9transformIXadL_ZN34_INTERNAL_9c2ff8e8_4_k_cu_e8238ea110gelu_quickEfEEEvPKfPfi_param_2
)
{
	.reg .pred 	%p<2>;
	.reg .b32 	%r<8>;
	.reg .b32 	%f<17>;
	.reg .b64 	%rd<8>;

	ld.param.u64 	%rd1, [_Z9transformIXadL_ZN34_INTERNAL_9c2ff8e8_4_k_cu_e8238ea110gelu_quickEfEEEvPKfPfi_param_0];
	ld.param.u64 	%rd2, [_Z9transformIXadL_ZN34_INTERNAL_9c2ff8e8_4_k_cu_e8238ea110gelu_quickEfEEEvPKfPfi_param_1];
	ld.param.u32 	%r2, [_Z9transformIXadL_ZN34_INTERNAL_9c2ff8e8_4_k_cu_e8238ea110gelu_quickEfEEEvPKfPfi_param_2];
	mov.u32 	%r3, %ntid.x;
	mov.u32 	%r4, %ctaid.x;
	mov.u32 	%r5, %tid.x;
	mad.lo.s32 	%r1, %r3, %r4, %r5;
	setp.ge.s32 	%p1, %r1, %r2;
	@%p1 bra 	$L__BB5_2;
	cvta.to.global.u64 	%rd3, %rd1;
	cvta.to.global.u64 	%rd4, %rd2;
	mul.wide.s32 	%rd5, %r1, 4;
	add.s64 	%rd6, %rd3, %rd5;
	ld.global.f32 	%f1, [%rd6];
	mul.f32 	%f2, %f1, 0fBFD9DB23;
	fma.rn.f32 	%f3, %f2, 0f3BBB989D, 0f3F000000;
	cvt.sat.f32.f32 	%f4, %f3;
	mov.f32 	%f5, 0f4B400001;
	mov.f32 	%f6, 0f437C0000;
	fma.rm.f32 	%f7, %f4, %f6, %f5;
	add.f32 	%f8, %f7, 0fCB40007F;
	neg.f32 	%f9, %f8;
	fma.rn.f32 	%f10, %f2, 0f3FB8AA3B, %f9;
	fma.rn.f32 	%f11, %f2, 0f32A57060, %f10;
	mov.b32 	%r6, %f7;
	shl.b32 	%r7, %r6, 23;
	mov.b32 	%f12, %r7;
	ex2.approx.ftz.f32 	%f13, %f11;
	fma.rn.f32 	%f14, %f13, %f12, 0f3F800000;
	rcp.rn.f32 	%f15, %f14;
	mul.f32 	%f16, %f1, %f15;
	add.s64 	%rd7, %rd4, %rd5;
	st.global.f32 	[%rd7], %f16;
$L__BB5_2:
	ret;

}
.entry _Z9transformIXadL_Z5tanhfEEEvPKfPfi(
	.param .u64 .ptr .align 1 _Z9transformIXadL_Z5tanhfEEEvPKfPfi_param_0,
	.param .u64 .ptr .align 1 _Z9transformIXadL_Z5tanhfEEEvPKfPfi_param_1,
	.param .u32 _Z9transformIXadL_Z5tanhfEEEvPKfPfi_param_2
)
{
	.reg .pred 	%p<4>;
	.reg .b32 	%r<6>;
	.reg .b32 	%f<17>;
	.reg .b64 	%rd<8>;

	ld.param.u64 	%rd1, [_Z9transformIXadL_Z5tanhfEEEvPKfPfi_param_0];
	ld.param.u64 	%rd2, [_Z9transformIXadL_Z5tanhfEEEvPKfPfi_param_1];
	ld.param.u32 	%r2, [_Z9transformIXadL_Z5tanhfEEEvPKfPfi_param_2];
	mov.u32 	%r3, %ntid.x;
	mov.u32 	%r4, %ctaid.x;
	mov.u32 	%r5, %tid.x;
	mad.lo.s32 	%r1, %r3, %r4, %r5;
	setp.ge.s32 	%p1, %r1, %r2;
	@%p1 bra 	$L__BB6_2;
	cvta.to.global.u64 	%rd3, %rd1;
	cvta.to.global.u64 	%rd4, %rd2;
	mul.wide.s32 	%rd5, %r1, 4;
	add.s64 	%rd6, %rd3, %rd5;
	ld.global.f32 	%f1, [%rd6];
	abs.f32 	%f2, %f1;
	mul.f32 	%f3, %f2, 0f4038AA3B;
	ex2.approx.ftz.f32 	%f4, %f3;
	add.f32 	%f5, %f4, 0f3F800000;
	rcp.approx.ftz.f32 	%f6, %f5;
	fma.rn.f32 	%f7, %f6, 0fC0000000, 0f3F800000;
	setp.ge.f32 	%p2, %f2, 0f41102CB4;
	selp.f32 	%f8, 0f3F800000, %f7, %p2;
	copysign.f32 	%f9, %f1, %f8;
	mul.f32 	%f10, %f1, %f1;
	fma.rn.f32 	%f11, %f10, 0f3C80F082, 0fBD563CAE;
	fma.rn.f32 	%f12, %f11, %f10, 0f3E085941;
	fma.rn.f32 	%f13, %f12, %f10, 0fBEAAA9ED;
	fma.rn.f32 	%f14, %f13, %f10, 0f00000000;
	fma.rn.f32 	%f15, %f14, %f1, %f1;
	setp.ge.f32 	%p3, %f2, 0f3F19999A;
	selp.f32 	%f16, %f9, %f15, %p3;
	add.s64 	%rd7, %rd4, %rd5;
	st.global.f32 	[%rd7], %f16;
$L__BB6_2:
	ret;

}
.entry _Z9transformIXadL_ZN34_INTERNAL_9c2ff8e8_4_k_cu_e8238ea14reluEfEEEvPKfPfi(
	.param .u64 .ptr .align 1 _Z9transformIXadL_ZN34_INTERNAL_9c2ff8e8_4_k_cu_e8238ea14reluEfEEEvPKfPfi_param_0,
	.param .u64 .ptr .align 1 _Z9transformIXadL_ZN34_INTERNAL_9c2ff8e8_4_k_cu_e8238ea14reluEfEEEvPKfPfi_param_1,
	.param .u32 _Z9transformIXadL_ZN34_INTERNAL_9c2ff8e8_4_k_cu_e8238ea14reluEfEEEvPKfPfi_param_2
)
{
	.reg .pred 	%p<2>;
	.reg .b32 	%r<6>;
	.reg .b32 	%f<3>;
	.reg .b64 	%rd<8>;

	ld.param.u64 	%rd1, [_Z9transformIXadL_ZN34_INTERNAL_9c2ff8e8_4_k_cu_e8238ea14reluEfEEEvPKfPfi_param_0];
	ld.param.u64 	%rd2, [_Z9transformIXadL_ZN34_INTERNAL_9c2ff8e8_4_k_cu_e8238ea14reluEfEEEvPKfPfi_param_1];
	ld.param.u32 	%r2, [_Z9transformIXadL_ZN34_INTERNAL_9c2ff8e8_4_k_cu_e8238ea14reluEfEEEvPKfPfi_param_2];
	mov.u32 	%r3, %ntid.x;
	mov.u32 	%r4, %ctaid.x;
	mov.u32 	%r5, %tid.x;
	mad.lo.s32 	%r1, %r3, %r4, %r5;
	setp.ge.s32 	%p1, %r1, %r2;
	@%p1 bra 	$L__BB7_2;
	cvta.to.global.u64 	%rd3, %rd1;
	cvta.to.global.u64 	%rd4, %rd2;
	mul.wide.s32 	%rd5, %r1, 4;
	add.s64 	%rd6, %rd3, %rd5;
	ld.global.f32 	%f1, [%rd6];
	max.f32 	%f2, %f1, 0f00000000;
	add.s64 	%rd7, %rd4, %rd5;
	st.global.f32 	[%rd7], %f2;
$L__BB7_2:
	ret;

}
.entry _Z9transformIXadL_ZN34_INTERNAL_9c2ff8e8_4_k_cu_e8238ea17sigmoidEfEEEvPKfPfi(
	.param .u64 .ptr .align 1 _Z9transformIXadL_ZN34_INTERNAL_9c2ff8e8_4_k_cu_e8238ea17sigmoidEfEEEvPKfPfi_param_0,
	.param .u64 .ptr .align 1 _Z9transformIXadL_ZN34_INTERNAL_9c2ff8e8_4_k_cu_e8238ea17sigmoidEfEEEvPKfPfi_param_1,
	.param .u32 _Z9transformIXadL_ZN34_INTERNAL_9c2ff8e8_4_k_cu_e8238ea17sigmoidEfEEEvPKfPfi_param_2
)
{
	.reg .pred 	%p<2>;
	.reg .b32 	%r<8>;
	.reg .b32 	%f<15>;
	.reg .b64 	%rd<8>;

	ld.param.u64 	%rd1, [_Z9transformIXadL_ZN34_INTERNAL_9c2ff8e8_4_k_cu_e8238ea17sigmoidEfEEEvPKfPfi_param_0];
	ld.param.u64 	%rd2, [_Z9transformIXadL_ZN34_INTERNAL_9c2ff8e8_4_k_cu_e8238ea17sigmoidEfEEEvPKfPfi_param_1];
	ld.param.u32 	%r2, [_Z9transformIXadL_ZN34_INTERNAL_9c2ff8e8_4_k_cu_e8238ea17sigmoidEfEEEvPKfPfi_param_2];
	mov.u32 	%r3, %ntid.x;
	mov.u32 	%r4, %ctaid.x;
	mov.u32 	%r5, %tid.x;
	mad.lo.s32 	%r1, %r3, %r4, %r5;
	setp.ge.s32 	%p1, %r1, %r2;
	@%p1 bra 	$L__BB8_2;
	cvta.to.global.u64 	%rd3, %rd1;
	cvta.to.global.u64 	%rd4, %rd2;
	mul.wide.s32 	%rd5, %r1, 4;
	add.s64 	%rd6, %rd3, %rd5;
	ld.global.f32 	%f1, [%rd6];
	fma.rn.f32 	%f2, %f1, 0fBBBB989D, 0f3F000000;
	cvt.sat.f32.f32 	%f3, %f2;
	mov.f32 	%f4, 0f4B400001;
	mov.f32 	%f5, 0f437C0000;
	fma.rm.f32 	%f6, %f3, %f5, %f4;
	add.f32 	%f7, %f6, 0fCB40007F;
	neg.f32 	%f8, %f7;
	fma.rn.f32 	%f9, %f1, 0fBFB8AA3B, %f8;
	fma.rn.f32 	%f10, %f1, 0fB2A57060, %f9;
	mov.b32 	%r6, %f6;
	shl.b32 	%r7, %r6, 23;
	mov.b32 	%f11, %r7;
	ex2.approx.ftz.f32 	%f12, %f10;
	fma.rn.f32 	%f13, %f12, %f11, 0f3F800000;
	rcp.rn.f32 	%f14, %f13;
	add.s64 	%rd7, %rd4, %rd5;
	st.global.f32 	[%rd7], %f14;
$L__BB8_2:
	ret;

}
.entry _Z9transformIXadL_ZN34_INTERNAL_9c2ff8e8_4_k_cu_e8238ea111hardsigmoidEfEEEvPKfPfi(
	.param .u64 .ptr .align 1 _Z9transformIXadL_ZN34_INTERNAL_9c2ff8e8_4_k_cu_e8238ea111hardsigmoidEfEEEvPKfPfi_param_0,
	.param .u64 .ptr .align 1 _Z9transformIXadL_ZN34_INTERNAL_9c2ff8e8_4_k_cu_e8238ea111hardsigmoidEfEEEvPKfPfi_param_1,
	.param .u32 _Z9transformIXadL_ZN34_INTERNAL_9c2ff8e8_4_k_cu_e8238ea111hardsigmoidEfEEEvPKfPfi_param_2
)
{
	.reg .pred 	%p<2>;
	.reg .b32 	%r<6>;
	.reg .b32 	%f<6>;
	.reg .b64 	%rd<8>;

	ld.param.u64 	%rd1, [_Z9transformIXadL_ZN34_INTERNAL_9c2ff8e8_4_k_cu_e8238ea111hardsigmoidEfEEEvPKfPfi_param_0];
	ld.param.u64 	%rd2, [_Z9transformIXadL_ZN34_INTERNAL_9c2ff8e8_4_k_cu_e8238ea111hardsigmoidEfEEEvPKfPfi_param_1];
	ld.param.u32 	%r2, [_Z9transformIXadL_ZN34_INTERNAL_9c2ff8e8_4_k_cu_e8238ea111hardsigmoidEfEEEvPKfPfi_param_2];
	mov.u32 	%r3, %ntid.x;
	mov.u32 	%r4, %ctaid.x;
	mov.u32 	%r5, %tid.x;
	mad.lo.s32 	%r1, %r3, %r4, %r5;
	setp.ge.s32 	%p1, %r1, %r2;
	@%p1 bra 	$L__BB9_2;
	cvta.to.global.u64 	%rd3, %rd1;
	cvta.to.global.u64 	%rd4, %rd2;
	mul.wide.s32 	%rd5, %r1, 4;
	add.s64 	%rd6, %rd3, %rd5;
	ld.global.f32 	%f1, [%rd6];
	add.f32 	%f2, %f1, 0f40400000;
	div.rn.f32 	%f3, %f2, 0f40C00000;
	max.f32 	%f4, %f3, 0f00000000;
	min.f32 	%f5, %f4, 0f3F800000;
	add.s64 	%rd7, %rd4, %rd5;
	st.global.f32 	[%rd7], %f5;
$L__BB9_2:
	ret;

}
.entry _Z9transformIXadL_ZN34_INTERNAL_9c2ff8e8_4_k_cu_e8238ea19hardswishEfEEEvPKfPfi(
	.param .u64 .ptr .align 1 _Z9transformIXadL_ZN34_INTERNAL_9c2ff8e8_4_k_cu_e8238ea19hardswishEfEEEvPKfPfi_param_0,
	.param .u64 .ptr .align 1 _Z9transformIXadL_ZN34_INTERNAL_9c2ff8e8_4_k_cu_e8238ea19hardswishEfEEEvPKfPfi_param_1,
	.param .u32 _Z9transformIXadL_ZN34_INTERNAL_9c2ff8e8_4_k_cu_e8238ea19hardswishEfEEEvPKfPfi_param_2
)
{
	.reg .pred 	%p<2>;
	.reg .b32 	%r<6>;
	.reg .b32 	%f<7>;
	.reg .b64 	%rd<8>;

	ld.param.u64 	%rd1, [_Z9transformIXadL_ZN34_INTERNAL_9c2ff8e8_4_k_cu_e8238ea19hardswishEfEEEvPKfPfi_param_0];
	ld.param.u64 	%rd2, [_Z9transformIXadL_ZN34_INTERNAL_9c2ff8e8_4_k_cu_e8238ea19hardswishEfEEEvPKfPfi_param_1];
	ld.param.u32 	%r2, [_Z9transformIXadL_ZN34_INTERNAL_9c2ff8e8_4_k_cu_e8238ea19hardswishEfEEEvPKfPfi_param_2];
	mov.u32 	%r3, %ntid.x;
	mov.u32 	%r4, %ctaid.x;
	mov.u32 	%r5, %tid.x;
	mad.lo.s32 	%r1, %r3, %r4, %r5;
	setp.ge.s32 	%p1, %r1, %r2;
	@%p1 bra 	$L__BB10_2;
	cvta.to.global.u64 	%rd3, %rd1;
	cvta.to.global.u64 	%rd4, %rd2;
	mul.wide.s32 	%rd5, %r1, 4;
	add.s64 	%rd6, %rd3, %rd5;
	ld.global.f32 	%f1, [%rd6];
	add.f32 	%f2, %f1, 0f40400000;
	div.rn.f32 	%f3, %f2, 0f40C00000;
	max.f32 	%f4, %f3, 0f00000000;
	min.f32 	%f5, %f4, 0f3F800000;
	mul.f32 	%f6, %f1, %f5;
	add.s64 	%rd7, %rd4, %rd5;
	st.global.f32 	[%rd7], %f6;
$L__BB10_2:
	ret;

}
.entry _Z9transformIXadL_Z4expfEEEvPKfPfi(
	.param .u64 .ptr .align 1 _Z9transformIXadL_Z4expfEEEvPKfPfi_param_0,
	.param .u64 .ptr .align 1 _Z9transformIXadL_Z4expfEEEvPKfPfi_param_1,
	.param .u32 _Z9transformIXadL_Z4expfEEEvPKfPfi_param_2
)
{
	.reg .pred 	%p<2>;
	.reg .b32 	%r<8>;
	.reg .b32 	%f<14>;
	.reg .b64 	%rd<8>;

	ld.param.u64 	%rd1, [_Z9transformIXadL_Z4expfEEEvPKfPfi_param_0];
	ld.param.u64 	%rd2, [_Z9transformIXadL_Z4expfEEEvPKfPfi_param_1];
	ld.param.u32 	%r2, [_Z9transformIXadL_Z4expfEEEvPKfPfi_param_2];
	mov.u32 	%r3, %ntid.x;
	mov.u32 	%r4, %ctaid.x;
	mov.u32 	%r5, %tid.x;
	mad.lo.s32 	%r1, %r3, %r4, %r5;
	setp.ge.s32 	%p1, %r1, %r2;
	@%p1 bra 	$L__BB11_2;
	cvta.to.global.u64 	%rd3, %rd1;
	cvta.to.global.u64 	%rd4, %rd2;
	mul.wide.s32 	%rd5, %r1, 4;
	add.s64 	%rd6, %rd3, %rd5;
	ld.global.f32 	%f1, [%rd6];
	fma.rn.f32 	%f2, %f1, 0f3BBB989D, 0f3F000000;
	cvt.sat.f32.f32 	%f3, %f2;
	mov.f32 	%f4, 0f4B400001;
	mov.f32 	%f5, 0f437C0000;
	fma.rm.f32 	%f6, %f3, %f5, %f4;
	add.f32 	%f7, %f6, 0fCB40007F;
	neg.f32 	%f8, %f7;
	fma.rn.f32 	%f9, %f1, 0f3FB8AA3B, %f8;
	fma.rn.f32 	%f10, %f1, 0f32A57060, %f9;
	mov.b32 	%r6, %f6;
	shl.b32 	%r7, %r6, 23;
	mov.b32 	%f11, %r7;
	ex2.approx.ftz.f32 	%f12, %f10;
	mul.f32 	%f13, %f12, %f11;
	add.s64 	%rd7, %rd4, %rd5;
	st.global.f32 	[%rd7], %f13;
$L__BB11_2:
	ret;

}
.entry _Z9transformIXadL_Z5fabsfEEEvPKfPfi(
	.param .u64 .ptr .align 1 _Z9transformIXadL_Z5fabsfEEEvPKfPfi_param_0,
	.param .u64 .ptr .align 1 _Z9transformIXadL_Z5fabsfEEEvPKfPfi_param_1,
	.param .u32 _Z9transformIXadL_Z5fabsfEEEvPKfPfi_param_2
)
{
	.reg .pred 	%p<2>;
	.reg .b32 	%r<6>;
	.reg .b32 	%f<3>;
	.reg .b64 	%rd<8>;

	ld.param.u64 	%rd1, [_Z9transformIXadL_Z5fabsfEEEvPKfPfi_param_0];
	ld.param.u64 	%rd2, [_Z9transformIXadL_Z5fabsfEEEvPKfPfi_param_1];
	ld.param.u32 	%r2, [_Z9transformIXadL_Z5fabsfEEEvPKfPfi_param_2];
	mov.u32 	%r3, %ntid.x;
	mov.u32 	%r4, %ctaid.x;
	mov.u32 	%r5, %tid.x;
	mad.lo.s32 	%r1, %r3, %r4, %r5;
	setp.ge.s32 	%p1, %r1, %r2;
	@%p1 bra 	$L__BB12_2;
	cvta.to.global.u64 	%rd3, %rd1;
	cvta.to.global.u64 	%rd4, %rd2;
	mul.wide.s32 	%rd5, %r1, 4;
	add.s64 	%rd6, %rd3, %rd5;
	ld.global.f32 	%f1, [%rd6];
	abs.f32 	%f2, %f1;
	add.s64 	%rd7, %rd4, %rd5;
	st.global.f32 	[%rd7], %f2;
$L__BB12_2:
	ret;

}
.entry _Z9transformIXadL_ZN34_INTERNAL_9c2ff8e8_4_k_cu_e8238ea13sgnEfEEEvPKfPfi(
	.param .u64 .ptr .align 1 _Z9transformIXadL_ZN34_INTERNAL_9c2ff8e8_4_k_cu_e8238ea13sgnEfEEEvPKfPfi_param_0,
	.param .u64 .ptr .align 1 _Z9transformIXadL_ZN34_INTERNAL_9c2ff8e8_4_k_cu_e8238ea13sgnEfEEEvPKfPfi_param_1,
	.param .u32 _Z9transformIXadL_ZN34_INTERNAL_9c2ff8e8_4_k_cu_e8238ea13sgnEfEEEvPKfPfi_param_2
)
{
	.reg .pred 	%p<4>;
	.reg .b32 	%r<6>;
	.reg .b32 	%f<4>;
	.reg .b64 	%rd<8>;

	ld.param.u64 	%rd1, [_Z9transformIXadL_ZN34_INTERNAL_9c2ff8e8_4_k_cu_e8238ea13sgnEfEEEvPKfPfi_param_0];
	ld.param.u64 	%rd2, [_Z9transformIXadL_ZN34_INTERNAL_9c2ff8e8_4_k_cu_e8238ea13sgnEfEEEvPKfPfi_param_1];
	ld.param.u32 	%r2, [_Z9transformIXadL_ZN34_INTERNAL_9c2ff8e8_4_k_cu_e8238ea13sgnEfEEEvPKfPfi_param_2];
	mov.u32 	%r3, %ntid.x;
	mov.u32 	%r4, %ctaid.x;
	mov.u32 	%r5, %tid.x;
	mad.lo.s32 	%r1, %r3, %r4, %r5;
	setp.ge.s32 	%p1, %r1, %r2;
	@%p1 bra 	$L__BB13_2;
	cvta.to.global.u64 	%rd3, %rd1;
	cvta.to.global.u64 	%rd4, %rd2;
	mul.wide.s32 	%rd5, %r1, 4;
	add.s64 	%rd6, %rd3, %rd5;
	ld.global.f32 	%f1, [%rd6];
	setp.gt.f32 	%p2, %f1, 0f00000000;
	setp.lt.f32 	%p3, %f1, 0f00000000;
	selp.f32 	%f2, 0fBF800000, 0f00000000, %p3;
	selp.f32 	%f3, 0f3F800000, %f2, %p2;
	add.s64 	%rd7, %rd4, %rd5;
	st.global.f32 	[%rd7], %f3;
$L__BB13_2:
	ret;

}
.entry _Z9transformIXadL_ZN34_INTERNAL_9c2ff8e8_4_k_cu_e8238ea13eluEfEEEvPKfPfi(
	.param .u64 .ptr .align 1 _Z9transformIXadL_ZN34_INTERNAL_9c2ff8e8_4_k_cu_e8238ea13eluEfEEEvPKfPfi_param_0,
	.param .u64 .ptr .align 1 _Z9transformIXadL_ZN34_INTERNAL_9c2ff8e8_4_k_cu_e8238ea13eluEfEEEvPKfPfi_param_1,
	.param .u32 _Z9transformIXadL_ZN34_INTERNAL_9c2ff8e8_4_k_cu_e8238ea13eluEfEEEvPKfPfi_param_2
)
{
	.reg .pred 	%p<8>;
	.reg .b32 	%r<6>;
	.reg .b32 	%f<26>;
	.reg .b64 	%rd<9>;

	ld.param.u64 	%rd1, [_Z9transformIXadL_ZN34_INTERNAL_9c2ff8e8_4_k_cu_e8238ea13eluEfEEEvPKfPfi_param_0];
	ld.param.u64 	%rd2, [_Z9transformIXadL_ZN34_INTERNAL_9c2ff8e8_4_k_cu_e8238ea13eluEfEEEvPKfPfi_param_1];
	ld.param.u32 	%r2, [_Z9transformIXadL_ZN34_INTERNAL_9c2ff8e8_4_k_cu_e8238ea13eluEfEEEvPKfPfi_param_2];
	mov.u32 	%r3, %ntid.x;
	mov.u32 	%r4, %ctaid.x;
	mov.u32 	%r5, %tid.x;
	mad.lo.s32 	%r1, %r3, %r4, %r5;
	setp.ge.s32 	%p1, %r1, %r2;
	@%p1 bra 	$L__BB14_4;
	cvta.to.global.u64 	%rd3, %rd1;
	mul.wide.s32 	%rd4, %r1, 4;
	add.s64 	%rd5, %rd3, %rd4;
	ld.global.f32 	%f25, [%rd5];
	setp.gt.f32 	%p2, %f25, 0f00000000;
	@%p2 bra 	$L__BB14_3;
	mul.f32 	%f4, %f25, 0f3FB8AA3B;
	cvt.rni.f32.f32 	%f5, %f4;
	abs.f32 	%f6, %f25;
	setp.lt.f32 	%p3, %f6, 0f3ED1EB85;
	selp.f32 	%f7, 0f00000000, %f5, %p3;
	fma.rn.f32 	%f8, %f7, 0fBF317200, %f25;
	fma.rn.f32 	%f9, %f7, 0fB5BFBE8E, %f8;
	setp.eq.f32 	%p4, %f7, 0f43000000;
	selp.f32 	%f10, 0f42FE0000, %f7, %p4;
	fma.rn.f32 	%f11, %f9, 0f3AB5EBE6, 0f3C095663;
	fma.rn.f32 	%f12, %f11, %f9, 0f3D2AABE3;
	fma.rn.f32 	%f13, %f12, %f9, 0f3E2AA9F6;
	fma.rn.f32 	%f14, %f13, %f9, 0f3EFFFFFE;
	mul.f32 	%f15, %f9, %f14;
	fma.rn.f32 	%f16, %f15, %f9, %f9;
	ex2.approx.f32 	%f17, %f10;
	add.f32 	%f18, %f17, 0fBF800000;
	fma.rn.f32 	%f19, %f16, %f17, %f18;
	add.f32 	%f20, %f19, %f19;
	selp.f32 	%f21, %f20, %f19, %p4;
	setp.gt.f32 	%p5, %f10, 0f43000000;
	selp.f32 	%f22, 0f7F800000, %f21, %p5;
	setp.lt.f32 	%p6, %f10, 0fC1C80000;
	selp.f32 	%f23, 0fBF800000, %f22, %p6;
	setp.eq.f32 	%p7, %f25, 0f00000000;
	add.f32 	%f24, %f25, %f25;
	selp.f32 	%f25, %f24, %f23, %p7;
$L__BB14_3:
	cvta.to.global.u64 	%rd6, %rd2;
	add.s64 	%rd8, %rd6, %rd4;
	st.global.f32 	[%rd8], %f25;
$L__BB14_4:
	ret;

}
.entry _Z9transformIXadL_ZN34_INTERNAL_9c2ff8e8_4_k_cu_e8238ea13sqrEfEEEvPKfPfi(
	.param .u64 .ptr .align 1 _Z9transformIXadL_ZN34_INTERNAL_9c2ff8e8_4_k_cu_e8238ea13sqrEfEEEvPKfPfi_param_0,
	.param .u64 .ptr .align 1 _Z9transformIXadL_ZN34_INTERNAL_9c2ff8e8_4_k_cu_e8238ea13sqrEfEEEvPKfPfi_param_1,
	.param .u32 _Z9transformIXadL_ZN34_INTERNAL_9c2ff8e8_4_k_cu_e8238ea13sqrEfEEEvPKfPfi_param_2
)
{
	.reg .pred 	%p<2>;
	.reg .b32 	%r<6>;
	.reg .b32 	%f<3>;
	.reg .b64 	%rd<8>;

	ld.param.u64 	%rd1, [_Z9transformIXadL_ZN34_INTERNAL_9c2ff8e8_4_k_cu_e8238ea13sqrEfEEEvPKfPfi_param_0];
	ld.param.u64 	%rd2, [_Z9transformIXadL_ZN34_INTERNAL_9c2ff8e8_4_k_cu_e8238ea13sqrEfEEEvPKfPfi_param_1];
	ld.param.u32 	%r2, [_Z9transformIXadL_ZN34_INTERNAL_9c2ff8e8_4_k_cu_e8238ea13sqrEfEEEvPKfPfi_param_2];
	mov.u32 	%r3, %ntid.x;
	mov.u32 	%r4, %ctaid.x;
	mov.u32 	%r5, %tid.x;
	mad.lo.s32 	%r1, %r3, %r4, %r5;
	setp.ge.s32 	%p1, %r1, %r2;
	@%p1 bra 	$L__BB15_2;
	cvta.to.global.u64 	%rd3, %rd1;
	cvta.to.global.u64 	%rd4, %rd2;
	mul.wide.s32 	%rd5, %r1, 4;
	add.s64 	%rd6, %rd3, %rd5;
	ld.global.f32 	%f1, [%rd6];
	mul.f32 	%f2, %f1, %f1;
	add.s64 	%rd7, %rd4, %rd5;
	st.global.f32 	[%rd7], %f2;
$L__BB15_2:
	ret;

}
.entry _Z9transformIXadL_Z5sqrtfEEEvPKfPfi(
	.param .u64 .ptr .align 1 _Z9transformIXadL_Z5sqrtfEEEvPKfPfi_param_0,
	.param .u64 .ptr .align 1 _Z9transformIXadL_Z5sqrtfEEEvPKfPfi_param_1,
	.param .u32 _Z9transformIXadL_Z5sqrtfEEEvPKfPfi_param_2
)
{
	.reg .pred 	%p<2>;
	.reg .b32 	%r<6>;
	.reg .b32 	%f<3>;
	.reg .b64 	%rd<8>;

	ld.param.u64 	%rd1, [_Z9transformIXadL_Z5sqrtfEEEvPKfPfi_param_0];
	ld.param.u64 	%rd2, [_Z9transformIXadL_Z5sqrtfEEEvPKfPfi_param_1];
	ld.param.u32 	%r2, [_Z9transformIXadL_Z5sqrtfEEEvPKfPfi_param_2];
	mov.u32 	%r3, %ntid.x;
	mov.u32 	%r4, %ctaid.x;
	mov.u32 	%r5, %tid.x;
	mad.lo.s32 	%r1, %r3, %r4, %r5;
	setp.ge.s32 	%p1, %r1, %r2;
	@%p1 bra 	$L__BB16_2;
	cvta.to.global.u64 	%rd3, %rd1;
	cvta.to.global.u64 	%rd4, %rd2;
	mul.wide.s32 	%rd5, %r1, 4;
	add.s64 	%rd6, %rd3, %rd5;
	ld.global.f32 	%f1, [%rd6];
	sqrt.rn.f32 	%f2, %f1;
	add.s64 	%rd7, %rd4, %rd5;
	st.global.f32 	[%rd7], %f2;
$L__BB16_2:
	ret;

}
.entry _Z9transformIXadL_Z4sinfEEEvPKfPfi(
	.param .u64 .ptr .align 1 _Z9transformIXadL_Z4sinfEEEvPKfPfi_param_0,
	.param .u64 .ptr .align 1 _Z9transformIXadL_Z4sinfEEEvPKfPfi_param_1,
	.param .u32 _Z9transformIXadL_Z4sinfEEEvPKfPfi_param_2
)
{
	.local .align 4 .b8 	__local_depot17[28];
	.reg .b64 	%SP;
	.reg .b64 	%SPL;
	.reg .pred 	%p<10>;
	.reg .b32 	%r<45>;
	.reg .b32 	%f<28>;
	.reg .b64 	%rd<29>;
	.reg .b64 	%fd<3>;

	mov.u64 	%SPL, __local_depot17;
	ld.param.u64 	%rd9, [_Z9transformIXadL_Z4sinfEEEvPKfPfi_param_0];
	ld.param.u64 	%rd10, [_Z9transformIXadL_Z4sinfEEEvPKfPfi_param_1];
	ld.param.u32 	%r16, [_Z9transformIXadL_Z4sinfEEEvPKfPfi_param_2];
	add.u64 	%rd1, %SPL, 0;
	mov.u32 	%r17, %ntid.x;
	mov.u32 	%r18, %ctaid.x;
	mov.u32 	%r19, %tid.x;
	mad.lo.s32 	%r1, %r17, %r18, %r19;
	setp.ge.s32 	%p1, %r1, %r16;
	@%p1 bra 	$L__BB17_10;
	cvta.to.global.u64 	%rd12, %rd9;
	mul.wide.s32 	%rd13, %r1, 4;
	add.s64 	%rd14, %rd12, %rd13;
	ld.global.f32 	%f1, [%rd14];
	mul.f32 	%f7, %f1, 0f3F22F983;
	cvt.rni.s32.f32 	%r44, %f7;
	cvt.rn.f32.s32 	%f8, %r44;
	fma.rn.f32 	%f9, %f8, 0fBFC90FDA, %f1;
	fma.rn.f32 	%f10, %f8, 0fB3A22168, %f9;
	fma.rn.f32 	%f27, %f8, 0fA7C234C5, %f10;
	abs.f32 	%f3, %f1;
	setp.ltu.f32 	%p2, %f3, 0f47CE4780;
	@%p2 bra 	$L__BB17_9;
	setp.neu.f32 	%p3, %f3, 0f7F800000;
	@%p3 bra 	$L__BB17_4;
	mov.f32 	%f13, 0f00000000;
	mul.rn.f32 	%f27, %f1, %f13;
	mov.b32 	%r44, 0;
	bra.uni 	$L__BB17_9;
$L__BB17_4:
	mov.b32 	%r3, %f1;
	shl.b32 	%r21, %r3, 8;
	or.b32  	%r4, %r21, -2147483648;
	mov.b64 	%rd28, 0;
	mov.b32 	%r41, 0;
	mov.u64 	%rd26, __cudart_i2opi_f;
	mov.u64 	%rd27, %rd1;
$L__BB17_5:
	.pragma "nounroll";
	ld.global.nc.u32 	%r22, [%rd26];
	mad.wide.u32 	%rd17, %r22, %r4, %rd28;
	shr.u64 	%rd28, %rd17, 32;
	st.local.u32 	[%rd27], %rd17;
	add.s32 	%r41, %r41, 1;
	add.s64 	%rd27, %rd27, 4;
	add.s64 	%rd26, %rd26, 4;
	setp.ne.s32 	%p4, %r41, 6;
	@%p4 bra 	$L__BB17_5;
	shr.u32 	%r23, %r3, 23;
	st.local.u32 	[%rd1+24], %rd28;
	and.b32  	%r7, %r23, 31;
	and.b32  	%r24, %r23, 224;
	add.s32 	%r25, %r24, -128;
	shr.u32 	%r26, %r25, 5;
	mul.wide.u32 	%rd18, %r26, 4;
	sub.s64 	%rd8, %rd1, %rd18;
	ld.local.u32 	%r42, [%rd8+24];
	ld.local.u32 	%r43, [%rd8+20];
	setp.eq.s32 	%p5, %r7, 0;
	@%p5 bra 	$L__BB17_8;
	shf.l.wrap.b32 	%r42, %r43, %r42, %r7;
	ld.local.u32 	%r27, [%rd8+16];
	shf.l.wrap.b32 	%r43, %r27, %r43, %r7;
$L__BB17_8:
	shr.u32 	%r28, %r42, 30;
	shf.l.wrap.b32 	%r29, %r43, %r42, 2;
	shl.b32 	%r30, %r43, 2;
	shr.u32 	%r31, %r29, 31;
	add.s32 	%r32, %r31, %r28;
	neg.s32 	%r33, %r32;
	setp.lt.s32 	%p6, %r3, 0;
	selp.b32 	%r44, %r33, %r32, %p6;
	xor.b32  	%r34, %r29, %r3;
	shr.s32 	%r35, %r29, 31;
	xor.b32  	%r36, %r35, %r29;
	xor.b32  	%r37, %r35, %r30;
	cvt.u64.u32 	%rd19, %r36;
	shl.b64 	%rd20, %rd19, 32;
	cvt.u64.u32 	%rd21, %r37;
	or.b64  	%rd22, %rd20, %rd21;
	cvt.rn.f64.s64 	%fd1, %rd22;
	mul.f64 	%fd2, %fd1, 0d3BF921FB54442D19;
	cvt.rn.f32.f64 	%f11, %fd2;
	neg.f32 	%f12, %f11;
	setp.lt.s32 	%p7, %r34, 0;
	selp.f32 	%f27, %f12, %f11, %p7;
$L__BB17_9:
	mul.rn.f32 	%f14, %f27, %f27;
	and.b32  	%r39, %r44, 1;
	setp.eq.b32 	%p8, %r39, 1;
	selp.f32 	%f15, 0f3F800000, %f27, %p8;
	fma.rn.f32 	%f16, %f14, %f15, 0f00000000;
	fma.rn.f32 	%f17, %f14, 0f37CBAC00, 0fBAB607ED;
	selp.f32 	%f18, %f17, 0fB94D4153, %p8;
	selp.f32 	%f19, 0f3D2AAABB, 0f3C0885E4, %p8;
	fma.rn.f32 	%f20, %f18, %f14, %f19;
	selp.f32 	%f21, 0fBEFFFFFF, 0fBE2AAAA8, %p8;
	fma.rn.f32 	%f22, %f20, %f14, %f21;
	fma.rn.f32 	%f23, %f22, %f16, %f15;
	and.b32  	%r40, %r44, 2;
	setp.eq.s32 	%p9, %r40, 0;
	mov.f32 	%f24, 0f00000000;
	sub.f32 	%f25, %f24, %f23;
	selp.f32 	%f26, %f23, %f25, %p9;
	cvta.to.global.u64 	%rd23, %rd10;
	add.s64 	%rd25, %rd23, %rd13;
	st.global.f32 	[%rd25], %f26;
$L__BB17_10:
	ret;

}
.entry _Z9transformIXadL_Z4cosfEEEvPKfPfi(
	.param .u64 .ptr .align 1 _Z9transformIXadL_Z4cosfEEEvPKfPfi_param_0,
	.param .u64 .ptr .align 1 _Z9transformIXadL_Z4cosfEEEvPKfPfi_param_1,
	.param .u32 _Z9transformIXadL_Z4cosfEEEvPKfPfi_param_2
)
{
	.local .align 4 .b8 	__local_depot18[28];
	.reg .b64 	%SP;
	.reg .b64 	%SPL;
	.reg .pred 	%p<10>;
	.reg .b32 	%r<46>;
	.reg .b32 	%f<28>;
	.reg .b64 	%rd<29>;
	.reg .b64 	%fd<3>;

	mov.u64 	%SPL, __local_depot18;
	ld.param.u64 	%rd9, [_Z9transformIXadL_Z4cosfEEEvPKfPfi_param_0];
	ld.param.u64 	%rd10, [_Z9transformIXadL_Z4cosfEEEvPKfPfi_param_1];
	ld.param.u32 	%r16, [_Z9transformIXadL_Z4cosfEEEvPKfPfi_param_2];
	add.u64 	%rd1, %SPL, 0;
	mov.u32 	%r17, %ntid.x;
	mov.u32 	%r18, %ctaid.x;
	mov.u32 	%r19, %tid.x;
	mad.lo.s32 	%r1, %r17, %r18, %r19;
	setp.ge.s32 	%p1, %r1, %r16;
	@%p1 bra 	$L__BB18_10;
	cvta.to.global.u64 	%rd12, %rd9;
	mul.wide.s32 	%rd13, %r1, 4;
	add.s64 	%rd14, %rd12, %rd13;
	ld.global.f32 	%f1, [%rd14];
	mul.f32 	%f7, %f1, 0f3F22F983;
	cvt.rni.s32.f32 	%r45, %f7;
	cvt.rn.f32.s32 	%f8, %r45;
	fma.rn.f32 	%f9, %f8, 0fBFC90FDA, %f1;
	fma.rn.f32 	%f10, %f8, 0fB3A22168, %f9;
	fma.rn.f32 	%f27, %f8, 0fA7C234C5, %f10;
	abs.f32 	%f3, %f1;
	setp.ltu.f32 	%p2, %f3, 0f47CE4780;
	@%p2 bra 	$L__BB18_9;
	setp.neu.f32 	%p3, %f3, 0f7F800000;
	@%p3 bra 	$L__BB18_4;
	mov.f32 	%f13, 0f00000000;
	mul.rn.f32 	%f27, %f1, %f13;
	mov.b32 	%r45, 0;
	bra.uni 	$L__BB18_9;
$L__BB18_4:
	mov.b32 	%r3, %f1;
	shl.b32 	%r21, %r3, 8;
	or.b32  	%r4, %r21, -2147483648;
	mov.b64 	%rd28, 0;
	mov.b32 	%r42, 0;
	mov.u64 	%rd26, __cudart_i2opi_f;
	mov.u64 	%rd27, %rd1;
$L__BB18_5:
	.pragma "nounroll";
	ld.global.nc.u32 	%r22, [%rd26];
	mad.wide.u32 	%rd17, %r22, %r4, %rd28;
	shr.u64 	%rd28, %rd17, 32;
	st.local.u32 	[%rd27], %rd17;
	add.s32 	%r42, %r42, 1;
	add.s64 	%rd27, %rd27, 4;
	add.s64 	%rd26, %rd26, 4;
	setp.ne.s32 	%p4, %r42, 6;
	@%p4 bra 	$L__BB18_5;
	shr.u32 	%r23, %r3, 23;
	st.local.u32 	[%rd1+24], %rd28;
	and.b32  	%r7, %r23, 31;
	and.b32  	%r24, %r23, 224;
	add.s32 	%r25, %r24, -128;
	shr.u32 	%r26, %r25, 5;
	mul.wide.u32 	%rd18, %r26, 4;
	sub.s64 	%rd8, %rd1, %rd18;
	ld.local.u32 	%r43, [%rd8+24];
	ld.local.u32 	%r44, [%rd8+20];
	setp.eq.s32 	%p5, %r7, 0;
	@%p5 bra 	$L__BB18_8;
	shf.l.wrap.b32 	%r43, %r44, %r43, %r7;
	ld.local.u32 	%r27, [%rd8+16];
	shf.l.wrap.b32 	%r44, %r27, %r44, %r7;
$L__BB18_8:
	shr.u32 	%r28, %r43, 30;
	shf.l.wrap.b32 	%r29, %r44, %r43, 2;
	shl.b32 	%r30, %r44, 2;
	shr.u32 	%r31, %r29, 31;
	add.s32 	%r32, %r31, %r28;
	neg.s32 	%r33, %r32;
	setp.lt.s32 	%p6, %r3, 0;
	selp.b32 	%r45, %r33, %r32, %p6;
	xor.b32  	%r34, %r29, %r3;
	shr.s32 	%r35, %r29, 31;
	xor.b32  	%r36, %r35, %r29;
	xor.b32  	%r37, %r35, %r30;
	cvt.u64.u32 	%rd19, %r36;
	shl.b64 	%rd20, %rd19, 32;
	cvt.u64.u32 	%rd21, %r37;
	or.b64  	%rd22, %rd20, %rd21;
	cvt.rn.f64.s64 	%fd1, %rd22;
	mul.f64 	%fd2, %fd1, 0d3BF921FB54442D19;
	cvt.rn.f32.f64 	%f11, %fd2;
	neg.f32 	%f12, %f11;
	setp.lt.s32 	%p7, %r34, 0;
	selp.f32 	%f27, %f12, %f11, %p7;
$L__BB18_9:
	add.s32 	%r39, %r45, 1;
	mul.rn.f32 	%f14, %f27, %f27;
	and.b32  	%r40, %r45, 1;
	setp.eq.b32 	%p8, %r40, 1;
	selp.f32 	%f15, %f27, 0f3F800000, %p8;
	fma.rn.f32 	%f16, %f14, %f15, 0f00000000;
	fma.rn.f32 	%f17, %f14, 0f37CBAC00, 0fBAB607ED;
	selp.f32 	%f18, 0fB94D4153, %f17, %p8;
	selp.f32 	%f19, 0f3C0885E4, 0f3D2AAABB, %p8;
	fma.rn.f32 	%f20, %f18, %f14, %f19;
	selp.f32 	%f21, 0fBE2AAAA8, 0fBEFFFFFF, %p8;
	fma.rn.f32 	%f22, %f20, %f14, %f21;
	fma.rn.f32 	%f23, %f22, %f16, %f15;
	and.b32  	%r41, %r39, 2;
	setp.eq.s32 	%p9, %r41, 0;
	mov.f32 	%f24, 0f00000000;
	sub.f32 	%f25, %f24, %f23;
	selp.f32 	%f26, %f23, %f25, %p9;
	cvta.to.global.u64 	%rd23, %rd10;
	add.s64 	%rd25, %rd23, %rd13;
	st.global.f32 	[%rd25], %f26;
$L__BB18_10:
	ret;

}


// ===== COMPILED SASS (sm_100) =====

	.target	sm_100

	.elftype	@"ET_EXEC"


//--------------------- .note.nv.tkinfo           --------------------------
	.section	.note.nv.tkinfo,"",@"SHT_NOTE"
	.sectionflags	@"SHF_NOTE_NV_TKINFO"
	.tkinfo
        /*0018*/ 	.word	0x00000002
        /*0030*/ 	.string	""
        /*0030*/ 	.string	"ptxas"
        /*0030*/ 	.string	"Cuda compilation tools, release 13.0, V13.0.88"
        /*0030*/ 	.string	"Build cuda_13.0.r13.0/compiler.36424714_0"
        /*0030*/ 	.string	"-arch sm_100 -m 64 "



//--------------------- .note.nv.cuinfo           --------------------------
	.section	.note.nv.cuinfo,"",@"SHT_NOTE"
	.sectionflags	@"SHF_NOTE_NV_CUINFO"
        /*0018*/ 	.short	0x0002
        /*001a*/ 	.short	0x0064
        /*001c*/ 	.short	0x0082
	.zero		2


//--------------------- .nv.info                  --------------------------
	.section	.nv.info,"",@"SHT_CUDA_INFO"
	.align	4


	//----- nvinfo : EIATTR_REGCOUNT
	.align		4
        /*0000*/ 	.byte	0x04, 0x2f
        /*0002*/ 	.short	(.L_2 - .L_1)
	.align		4
.L_1:
        /*0004*/ 	.word	index@(_Z13silu_back_f32PKfS0_Pfi)
        /*0008*/ 	.word	0x0000000f


	//----- nvinfo : EIATTR_FRAME_SIZE
	.align		4
.L_2:
        /*000c*/ 	.byte	0x04, 0x11
        /*000e*/ 	.short	(.L_4 - .L_3)
	.align		4
.L_3:
        /*0010*/ 	.word	index@($__internal_6_$__cuda_sm20_rcp_rn_f32_slowpath)
        /*0014*/ 	.word	0x00000000


	//----- nvinfo : EIATTR_FRAME_SIZE
	.align		4
.L_4:
        /*0018*/ 	.byte	0x04, 0x11
        /*001a*/ 	.short	(.L_6 - .L_5)
	.align		4
.L_5:
        /*001c*/ 	.word	index@(_Z13silu_back_f32PKfS0_Pfi)
        /*0020*/ 	.word	0x00000000


	//----- nvinfo : EIATTR_REGCOUNT
	.align		4
.L_6:
        /*0024*/ 	.byte	0x04, 0x2f
        /*0026*/ 	.short	(.L_8 - .L_7)
	.align		4
.L_7:
        /*0028*/ 	.word	index@(_Z9transformIXadL_ZN34_INTERNAL_9c2ff8e8_4_k_cu_e8238ea13negEfEEEvPKfPfi)
        /*002c*/ 	.word	0x0000000a


	//----- nvinfo : EIATTR_FRAME_SIZE
	.align		4
.L_8:
        /*0030*/ 	.byte	0x04, 0x11
        /*0032*/ 	.short	(.L_10 - .L_9)
	.align		4
.L_9:
        /*0034*/ 	.word	index@(_Z9transformIXadL_ZN34_INTERNAL_9c2ff8e8_4_k_cu_e8238ea13negEfEEEvPKfPfi)
        /*0038*/ 	.word	0x00000000


	//----- nvinfo : EIATTR_REGCOUNT
	.align		4
.L_10:
        /*003c*/ 	.byte	0x04, 0x2f
        /*003e*/ 	.short	(.L_12 - .L_11)
	.align		4
.L_11:
        /*0040*/ 	.word	index@(_Z9transformIXadL_ZN34_INTERNAL_9c2ff8e8_4_k_cu_e8238ea14stepEfEEEvPKfPfi)
        /*0044*/ 	.word	0x0000000a


	//----- nvinfo : EIATTR_FRAME_SIZE
	.align		4
.L_12:
        /*0048*/ 	.byte	0x04, 0x11
        /*004a*/ 	.short	(.L_14 - .L_13)
	.align		4
.L_13:
        /*004c*/ 	.word	index@(_Z9transformIXadL_ZN34_INTERNAL_9c2ff8e8_4_k_cu_e8238ea14stepEfEEEvPKfPfi)
        /*0050*/ 	.word	0x00000000


	//----- nvinfo : EIATTR_REGCOUNT
	.align		4
.L_14:
        /*0054*/ 	.byte	0x04, 0x2f
        /*0056*/ 	.short	(.L_16 - .L_15)
	.align		4
.L_15:
        /*0058*/ 	.word	index@(_Z9transformIXadL_ZN34_INTERNAL_9c2ff8e8_4_k_cu_e8238ea14geluEfEEEvPKfPfi)
        /*005c*/ 	.word	0x0000000e


	//----- nvinfo : EIATTR_FRAME_SIZE
	.align		4
.L_16:
        /*0060*/ 	.byte	0x04, 0x11
        /*0062*/ 	.short	(.L_18 - .L_17)
	.align		4
.L_17:
        /*0064*/ 	.word	index@(_Z9transformIXadL_ZN34_INTERNAL_9c2ff8e8_4_k_cu_e8238ea14geluEfEEEvPKfPfi)
        /*0068*/ 	.word	0x00000000


	//----- nvinfo : EIATTR_REGCOUNT
	.align		4
.L_18:
        /*006c*/ 	.byte	0x04, 0x2f
        /*006e*/ 	.short	(.L_20 - .L_19)
	.align		4
.L_19:
        /*0070*/ 	.word	index@(_Z9transformIXadL_ZN34_INTERNAL_9c2ff8e8_4_k_cu_e8238ea14siluEfEEEvPKfPfi)
        /*0074*/ 	.word	0x00000010


	//----- nvinfo : EIATTR_FRAME_SIZE
	.align		4
.L_20:
        /*0078*/ 	.byte	0x04, 0x11
        /*007a*/ 	.short	(.L_22 - .L_21)
	.align		4
.L_21:
        /*007c*/ 	.word	index@($__internal_5_$__cuda_sm3x_div_rn_noftz_f32_slowpath)
        /*0080*/ 	.word	0x00000000


	//----- nvinfo : EIATTR_FRAME_SIZE
	.align		4
.L_22:
        /*0084*/ 	.byte	0x04, 0x11
        /*0086*/ 	.short	(.L_24 - .L_23)
	.align		4
.L_23:
        /*0088*/ 	.word	index@(_Z9transformIXadL_ZN34_INTERNAL_9c2ff8e8_4_k_cu_e8238ea14siluEfEEEvPKfPfi)
        /*008c*/ 	.word	0x00000000


	//----- nvinfo : EIATTR_REGCOUNT
	.align		4
.L_24:
        /*0090*/ 	.byte	0x04, 0x2f
        /*0092*/ 	.short	(.L_26 - .L_25)
	.align		4
.L_25:
        /*0094*/ 	.word	index@(_Z9transformIXadL_ZN34_INTERNAL_9c2ff8e8_4_k_cu_e8238ea110gelu_quickEfEEEvPKfPfi)
        /*0098*/ 	.word	0x0000000f


	//----- nvinfo : EIATTR_FRAME_SIZE
	.align		4
.L_26:
        /*009c*/ 	.byte	0x04, 0x11
        /*009e*/ 	.short	(.L_28 - .L_27)
	.align		4
.L_27:
        /*00a0*/ 	.word	index@($__internal_4_$__cuda_sm20_rcp_rn_f32_slowpath)
        /*00a4*/ 	.word	0x00000000


	//----- nvinfo : EIATTR_FRAME_SIZE
	.align		4
.L_28:
        /*00a8*/ 	.byte	0x04, 0x11
        /*00aa*/ 	.short	(.L_30 - .L_29)
	.align		4
.L_29:
        /*00ac*/ 	.word	index@(_Z9transformIXadL_ZN34_INTERNAL_9c2ff8e8_4_k_cu_e8238ea110gelu_quickEfEEEvPKfPfi)
        /*00b0*/ 	.word	0x00000000


	//----- nvinfo : EIATTR_REGCOUNT
	.align		4
.L_30:
        /*00b4*/ 	.byte	0x04, 0x2f
        /*00b6*/ 	.short	(.L_32 - .L_31)
	.align		4
.L_31:
        /*00b8*/ 	.word	index@(_Z9transformIXadL_Z5tanhfEEEvPKfPfi)
        /*00bc*/ 	.word	0x0000000e


	//----- nvinfo : EIATTR_FRAME_SIZE
	.align		4
.L_32:
        /*00c0*/ 	.byte	0x04, 0x11
        /*00c2*/ 	.short	(.L_34 - .L_33)
	.align		4
.L_33:
        /*00c4*/ 	.word	index@(_Z9transformIXadL_Z5tanhfEEEvPKfPfi)
        /*00c8*/ 	.word	0x00000000


	//----- nvinfo : EIATTR_REGCOUNT
	.align		4
.L_34:
        /*00cc*/ 	.byte	0x04, 0x2f
        /*00ce*/ 	.short	(.L_36 - .L_35)
	.align		4
.L_35:
        /*00d0*/ 	.word	index@(_Z9transformIXadL_ZN34_INTERNAL_9c2ff8e8_4_k_cu_e8238ea14reluEfEEEvPKfPfi)
        /*00d4*/ 	.word	0x0000000a


	//----- nvinfo : EIATTR_FRAME_SIZE
	.align		4
.L_36:
        /*00d8*/ 	.byte	0x04, 0x11
        /*00da*/ 	.short	(.L_38 - .L_37)
	.align		4
.L_37:
        /*00dc*/ 	.word	index@(_Z9transformIXadL_ZN34_INTERNAL_9c2ff8e8_4_k_cu_e8238ea14reluEfEEEvPKfPfi)
        /*00e0*/ 	.word	0x00000000


	//----- nvinfo : EIATTR_REGCOUNT
	.align		4
.L_38:
        /*00e4*/ 	.byte	0x04, 0x2f
        /*00e6*/ 	.short	(.L_40 - .L_39)
	.align		4
.L_39:
        /*00e8*/ 	.word	index@(_Z9transformIXadL_ZN34_INTERNAL_9c2ff8e8_4_k_cu_e8238ea17sigmoidEfEEEvPKfPfi)
        /*00ec*/ 	.word	0x0000000e


	//----- nvinfo : EIATTR_FRAME_SIZE
	.align		4
.L_40:
        /*00f0*/ 	.byte	0x04, 0x11
        /*00f2*/ 	.short	(.L_42 - .L_41)
	.align		4
.L_41:
        /*00f4*/ 	.word	index@($__internal_3_$__cuda_sm20_rcp_rn_f32_slowpath)
        /*00f8*/ 	.word	0x00000000


	//----- nvinfo : EIATTR_FRAME_SIZE
	.align		4
.L_42:
        /*00fc*/ 	.byte	0x04, 0x11
        /*00fe*/ 	.short	(.L_44 - .L_43)
	.align		4
.L_43:
        /*0100*/ 	.word	index@(_Z9transformIXadL_ZN34_INTERNAL_9c2ff8e8_4_k_cu_e8238ea17sigmoidEfEEEvPKfPfi)
        /*0104*/ 	.word	0x00000000


	//----- nvinfo : EIATTR_REGCOUNT
	.align		4
.L_44:
        /*0108*/ 	.byte	0x04, 0x2f
        /*010a*/ 	.short	(.L_46 - .L_45)
	.align		4
.L_45:
        /*010c*/ 	.word	index@(_Z9transformIXadL_ZN34_INTERNAL_9c2ff8e8_4_k_cu_e8238ea111hardsigmoidEfEEEvPKfPfi)
        /*0110*/ 	.word	0x0000000d


	//----- nvinfo : EIATTR_FRAME_SIZE
	.align		4
.L_46:
        /*0114*/ 	.byte	0x04, 0x11
        /*0116*/ 	.short	(.L_48 - .L_47)
	.align		4
.L_47:
        /*0118*/ 	.word	index@($__internal_2_$__cuda_sm3x_div_rn_noftz_f32_slowpath)
        /*011c*/ 	.word	0x00000000


	//----- nvinfo : EIATTR_FRAME_SIZE
	.align		4
.L_48:
        /*0120*/ 	.byte	0x04, 0x11
        /*0122*/ 	.short	(.L_50 - .L_49)
	.align		4
.L_49:
        /*0124*/ 	.word	index@(_Z9transformIXadL_ZN34_INTERNAL_9c2ff8e8_4_k_cu_e8238ea111hardsigmoidEfEEEvPKfPfi)
        /*0128*/ 	.word	0x00000000


	//----- nvinfo : EIATTR_REGCOUNT
	.align		4
.L_50:
        /*012c*/ 	.byte	0x04, 0x2f
        /*012e*/ 	.short	(.L_52 - .L_51)
	.align		4
.L_51:
        /*0130*/ 	.word	index@(_Z9transformIXadL_ZN34_INTERNAL_9c2ff8e8_4_k_cu_e8238ea19hardswishEfEEEvPKfPfi)
        /*0134*/ 	.word	0x0000000e


	//----- nvinfo : EIATTR_FRAME_SIZE
	.align		4
.L_52:
        /*0138*/ 	.byte	0x04, 0x11
        /*013a*/ 	.short	(.L_54 - .L_53)
	.align		4
.L_53:
        /*013c*/ 	.word	index@($__internal_1_$__cuda_sm3x_div_rn_noftz_f32_slowpath)
        /*0140*/ 	.word	0x00000000


	//----- nvinfo : EIATTR_FRAME_SIZE
	.align		4
.L_54:
        /*0144*/ 	.byte	0x04, 0x11
        /*0146*/ 	.short	(.L_56 - .L_55)
	.align		4
.L_55:
        /*0148*/ 	.word	index@(_Z9transformIXadL_ZN34_INTERNAL_9c2ff8e8_4_k_cu_e8238ea19hardswishEfEEEvPKfPfi)
        /*014c*/ 	.word	0x00000000


	//----- nvinfo : EIATTR_REGCOUNT
	.align		4
.L_56:
        /*0150*/ 	.byte	0x04, 0x2f
        /*0152*/ 	.short	(.L_58 - .L_57)
	.align		4
.L_57:
        /*0154*/ 	.word	index@(_Z9transformIXadL_Z4expfEEEvPKfPfi)
        /*0158*/ 	.word	0x0000000c


	//----- nvinfo : EIATTR_FRAME_SIZE
	.align		4
.L_58:
        /*015c*/ 	.byte	0x04, 0x11
        /*015e*/ 	.short	(.L_60 - .L_59)
	.align		4
.L_59:
        /*0160*/ 	.word	index@(_Z9transformIXadL_Z4expfEEEvPKfPfi)
        /*0164*/ 	.word	0x00000000


	//----- nvinfo : EIATTR_REGCOUNT
	.align		4
.L_60:
        /*0168*/ 	.byte	0x04, 0x2f
        /*016a*/ 	.short	(.L_62 - .L_61)
	.align		4
.L_61:
        /*016c*/ 	.word	index@(_Z9transformIXadL_Z5fabsfEEEvPKfPfi)
        /*0170*/ 	.word	0x0000000a


	//----- nvinfo : EIATTR_FRAME_SIZE
	.align		4
.L_62:
        /*0174*/ 	.byte	0x04, 0x11
        /*0176*/ 	.short	(.L_64 - .L_63)
	.align		4
.L_63:
        /*0178*/ 	.word	index@(_Z9transformIXadL_Z5fabsfEEEvPKfPfi)
        /*017c*/ 	.word	0x00000000


	//----- nvinfo : EIATTR_REGCOUNT
	.align		4
.L_64:
        /*0180*/ 	.byte	0x04, 0x2f
        /*0182*/ 	.short	(.L_66 - .L_65)
	.align		4
.L_65:
        /*0184*/ 	.word	index@(_Z9transformIXadL_ZN34_INTERNAL_9c2ff8e8_4_k_cu_e8238ea13sgnEfEEEvPKfPfi)
        /*0188*/ 	.word	0x0000000a


	//----- nvinfo : EIATTR_FRAME_SIZE
	.align		4
.L_66:
        /*018c*/ 	.byte	0x04, 0x11
        /*018e*/ 	.short	(.L_68 - .L_67)
	.align		4
.L_67:
        /*0190*/ 	.word	index@(_Z9transformIXadL_ZN34_INTERNAL_9c2ff8e8_4_k_cu_e8238ea13sgnEfEEEvPKfPfi)
        /*0194*/ 	.word	0x00000000


	//----- nvinfo : EIATTR_REGCOUNT
	.align		4
.L_68:
        /*0198*/ 	.byte	0x04, 0x2f
        /*019a*/ 	.short	(.L_70 - .L_69)
	.align		4
.L_69:
        /*019c*/ 	.word	index@(_Z9transformIXadL_ZN34_INTERNAL_9c2ff8e8_4_k_cu_e8238ea13eluEfEEEvPKfPfi)
        /*01a0*/ 	.word	0x00000010


	//----- nvinfo : EIATTR_FRAME_SIZE
	.align		4
.L_70:
        /*01a4*/ 	.byte	0x04, 0x11
        /*01a6*/ 	.short	(.L_72 - .L_71)
	.align		4
.L_71:
        /*01a8*/ 	.word	index@(_Z9transformIXadL_ZN34_INTERNAL_9c2ff8e8_4_k_cu_e8238ea13eluEfEEEvPKfPfi)
        /*01ac*/ 	.word	0x00000000


	//----- nvinfo : EIATTR_REGCOUNT
	.align		4
.L_72:
        /*01b0*/ 	.byte	0x04, 0x2f
        /*01b2*/ 	.short	(.L_74 - .L_73)
	.align		4
.L_73:
        /*01b4*/ 	.word	index@(_Z9transformIXadL_ZN34_INTERNAL_9c2ff8e8_4_k_cu_e8238ea13sqrEfEEEvPKfPfi)
        /*01b8*/ 	.word	0x0000000a


	//----- nvinfo : EIATTR_FRAME_SIZE
	.align		4
.L_74:
        /*01bc*/ 	.byte	0x04, 0x11
        /*01be*/ 	.short	(.L_76 - .L_75)
	.align		4
.L_75:
        /*01c0*/ 	.word	index@(_Z9transformIXadL_ZN34_INTERNAL_9c2ff8e8_4_k_cu_e8238ea13sqrEfEEEvPKfPfi)
        /*01c4*/ 	.word	0x00000000


	//----- nvinfo : EIATTR_REGCOUNT
	.align		4
.L_76:
        /*01c8*/ 	.byte	0x04, 0x2f
        /*01ca*/ 	.short	(.L_78 - .L_77)
	.align		4
.L_77:
        /*01cc*/ 	.word	index@(_Z9transformIXadL_Z5sqrtfEEEvPKfPfi)
        /*01d0*/ 	.word	0x0000000c


	//----- nvinfo : EIATTR_FRAME_SIZE
	.align		4
.L_78:
        /*01d4*/ 	.byte	0x04, 0x11
        /*01d6*/ 	.short	(.L_80 - .L_79)
	.align		4
.L_79:
        /*01d8*/ 	.word	index@($__internal_0_$__cuda_sm20_sqrt_rn_f32_slowpath)
        /*01dc*/ 	.word	0x00000000


	//----- nvinfo : EIATTR_FRAME_SIZE
	.align		4
.L_80:
        /*01e0*/ 	.byte	0x04, 0x11
        /*01e2*/ 	.short	(.L_82 - .L_81)
	.align		4
.L_81:
        /*01e4*/ 	.word	index@(_Z9transformIXadL_Z5sqrtfEEEvPKfPfi)
        /*01e8*/ 	.word	0x00000000


	//----- nvinfo : EIATTR_REGCOUNT
	.align		4
.L_82:
        /*01ec*/ 	.byte	0x04, 0x2f
        /*01ee*/ 	.short	(.L_84 - .L_83)
	.align		4
.L_83:
        /*01f0*/ 	.word	index@(_Z9transformIXadL_Z4sinfEEEvPKfPfi)
        /*01f4*/ 	.word	0x00000012


	//----- nvinfo : EIATTR_FRAME_SIZE
	.align		4
.L_84:
        /*01f8*/ 	.byte	0x04, 0x11
        /*01fa*/ 	.short	(.L_86 - .L_85)
	.align		4
.L_85:
        /*01fc*/ 	.word	index@(_Z9transformIXadL_Z4sinfEEEvPKfPfi)
        /*0200*/ 	.word	0x00000000


	//----- nvinfo : EIATTR_REGCOUNT
	.align		4
.L_86:
        /*0204*/ 	.byte	0x04, 0x2f
        /*0206*/ 	.short	(.L_88 - .L_87)
	.align		4
.L_87:
        /*0208*/ 	.word	index@(_Z9transformIXadL_Z4cosfEEEvPKfPfi)
        /*020c*/ 	.word	0x00000012


	//----- nvinfo : EIATTR_FRAME_SIZE
	.align		4
.L_88:
        /*0210*/ 	.byte	0x04, 0x11
        /*0212*/ 	.short	(.L_90 - .L_89)
	.align		4
.L_89:
        /*0214*/ 	.word	index@(_Z9transformIXadL_Z4cosfEEEvPKfPfi)
        /*0218*/ 	.word	0x00000000


	//----- nvinfo : EIATTR_MIN_STACK_SIZE
	.align		4
.L_90:
        /*021c*/ 	.byte	0x04, 0x12
        /*021e*/ 	.short	(.L_92 - .L_91)
	.align		4
.L_91:
        /*0220*/ 	.word	index@(_Z9transformIXadL_Z4cosfEEEvPKfPfi)
        /*0224*/ 	.word	0x00000000


	//----- nvinfo : EIATTR_MIN_STACK_SIZE
	.align		4
.L_92:
        /*0228*/ 	.byte	0x04, 0x12
        /*022a*/ 	.short	(.L_94 - .L_93)
	.align		4
.L_93:
        /*022c*/ 	.word	index@(_Z9transformIXadL_Z4sinfEEEvPKfPfi)
        /*0230*/ 	.word	0x00000000


	//----- nvinfo : EIATTR_MIN_STACK_SIZE
	.align		4
.L_94:
        /*0234*/ 	.byte	0x04, 0x12
        /*0236*/ 	.short	(.L_96 - .L_95)
	.align		4
.L_95:
        /*0238*/ 	.word	index@(_Z9transformIXadL_Z5sqrtfEEEvPKfPfi)
        /*023c*/ 	.word	0x00000000


	//----- nvinfo : EIATTR_MIN_STACK_SIZE
	.align		4
.L_96:
        /*0240*/ 	.byte	0x04, 0x12
        /*0242*/ 	.short	(.L_98 - .L_97)
	.align		4
.L_97:
        /*0244*/ 	.word	index@(_Z9transformIXadL_ZN34_INTERNAL_9c2ff8e8_4_k_cu_e8238ea13sqrEfEEEvPKfPfi)
        /*0248*/ 	.word	0x00000000


	//----- nvinfo : EIATTR_MIN_STACK_SIZE
	.align		4
.L_98:
        /*024c*/ 	.byte	0x04, 0x12
        /*024e*/ 	.short	(.L_100 - .L_99)
	.align		4
.L_99:
        /*0250*/ 	.word	index@(_Z9transformIXadL_ZN34_INTERNAL_9c2ff8e8_4_k_cu_e8238ea13eluEfEEEvPKfPfi)
        /*0254*/ 	.word	0x00000000


	//----- nvinfo : EIATTR_MIN_STACK_SIZE
	.align		4
.L_100:
        /*0258*/ 	.byte	0x04, 0x12
        /*025a*/ 	.short	(.L_102 - .L_101)
	.align		4
.L_101:
        /*025c*/ 	.word	index@(_Z9transformIXadL_ZN34_INTERNAL_9c2ff8e8_4_k_cu_e8238ea13sgnEfEEEvPKfPfi)
        /*0260*/ 	.word	0x00000000


	//----- nvinfo : EIATTR_MIN_STACK_SIZE
	.align		4
.L_102:
        /*0264*/ 	.byte	0x04, 0x12
        /*0266*/ 	.short	(.L_104 - .L_103)
	.align		4
.L_103:
        /*0268*/ 	.word	index@(_Z9transformIXadL_Z5fabsfEEEvPKfPfi)
        /*026c*/ 	.word	0x00000000


	//----- nvinfo : EIATTR_MIN_STACK_SIZE
	.align		4
.L_104:
        /*0270*/ 	.byte	0x04, 0x12
        /*0272*/ 	.short	(.L_106 - .L_105)
	.align		4
.L_105:
        /*0274*/ 	.word	index@(_Z9transformIXadL_Z4expfEEEvPKfPfi)
        /*0278*/ 	.word	0x00000000


	//----- nvinfo : EIATTR_MIN_STACK_SIZE
	.align		4
.L_106:
        /*027c*/ 	.byte	0x04, 0x12
        /*027e*/ 	.short	(.L_108 - .L_107)
	.align		4
.L_107:
        /*0280*/ 	.word	index@(_Z9transformIXadL_ZN34_INTERNAL_9c2ff8e8_4_k_cu_e8238ea19hardswishEfEEEvPKfPfi)
        /*0284*/ 	.word	0x00000000


	//----- nvinfo : EIATTR_MIN_STACK_SIZE
	.align		4
.L_108:
        /*0288*/ 	.byte	0x04, 0x12
        /*028a*/ 	.short	(.L_110 - .L_109)
	.align		4
.L_109:
        /*028c*/ 	.word	index@(_Z9transformIXadL_ZN34_INTERNAL_9c2ff8e8_4_k_cu_e8238ea111hardsigmoidEfEEEvPKfPfi)
        /*0290*/ 	.word	0x00000000


	//----- nvinfo : EIATTR_MIN_STACK_SIZE
	.align		4
.L_110:
        /*0294*/ 	.byte	0x04, 0x12
        /*0296*/ 	.short	(.L_112 - .L_111)
	.align		4
.L_111:
        /*0298*/ 	.word	index@(_Z9transformIXadL_ZN34_INTERNAL_9c2ff8e8_4_k_cu_e8238ea17sigmoidEfEEEvPKfPfi)
        /*029c*/ 	.word	0x00000000


	//----- nvinfo : EIATTR_MIN_STACK_SIZE
	.align		4
.L_112:
        /*02a0*/ 	.byte	0x04, 0x12
        /*02a2*/ 	.short	(.L_114 - .L_113)
	.align		4
.L_113:
        /*02a4*/ 	.word	index@(_Z9transformIXadL_ZN34_INTERNAL_9c2ff8e8_4_k_cu_e8238ea14reluEfEEEvPKfPfi)
        /*02a8*/ 	.word	0x00000000


	//----- nvinfo : EIATTR_MIN_STACK_SIZE
	.align		4
.L_114:
        /*02ac*/ 	.byte	0x04, 0x12
        /*02ae*/ 	.short	(.L_116 - .L_115)
	.align		4
.L_115:
        /*02b0*/ 	.word	index@(_Z9transformIXadL_Z5tanhfEEEvPKfPfi)
        /*02b4*/ 	.word	0x00000000


	//----- nvinfo : EIATTR_MIN_STACK_SIZE
	.align		4
.L_116:
        /*02b8*/ 	.byte	0x04, 0x12
        /*02ba*/ 	.short	(.L_118 - .L_117)
	.align		4
.L_117:
        /*02bc*/ 	.word	index@(_Z9transformIXadL_ZN34_INTERNAL_9c2ff8e8_4_k_cu_e8238ea110gelu_quickEfEEEvPKfPfi)
        /*02c0*/ 	.word	0x00000000


	//----- nvinfo : EIATTR_MIN_STACK_SIZE
	.align		4
.L_118:
        /*02c4*/ 	.byte	0x04, 0x12
        /*02c6*/ 	.short	(.L_120 - .L_119)
	.align		4
.L_119:
        /*02c8*/ 	.word	index@(_Z9transformIXadL_ZN34_INTERNAL_9c2ff8e8_4_k_cu_e8238ea14siluEfEEEvPKfPfi)
        /*02cc*/ 	.word	0x00000000


	//----- nvinfo : EIATTR_MIN_STACK_SIZE
	.align		4
.L_120:
        /*02d0*/ 	.byte	0x04, 0x12
        /*02d2*/ 	.short	(.L_122 - .L_121)
	.align		4
.L_121:
        /*02d4*/ 	.word	index@(_Z9transformIXadL_ZN34_INTERNAL_9c2ff8e8_4_k_cu_e8238ea14geluEfEEEvPKfPfi)
        /*02d8*/ 	.word	0x00000000


	//----- nvinfo : EIATTR_MIN_STACK_SIZE
	.align		4
.L_122:
        /*02dc*/ 	.byte	0x04, 0x12
        /*02de*/ 	.short	(.L_124 - .L_123)
	.align		4
.L_123:
        /*02e0*/ 	.word	index@(_Z9transformIXadL_ZN34_INTERNAL_9c2ff8e8_4_k_cu_e8238ea14stepEfEEEvPKfPfi)
        /*02e4*/ 	.word	0x00000000


	//----- nvinfo : EIATTR_MIN_STACK_SIZE
	.align		4
.L_124:
        /*02e8*/ 	.byte	0x04, 0x12
        /*02ea*/ 	.short	(.L_126 - .L_125)
	.align		4
.L_125:
        /*02ec*/ 	.word	index@(_Z9transformIXadL_ZN34_INTERNAL_9c2ff8e8_4_k_cu_e8238ea13negEfEEEvPKfPfi)
        /*02f0*/ 	.word	0x00000000


	//----- nvinfo : EIATTR_MIN_STACK_SIZE
	.align		4
.L_126:
        /*02f4*/ 	.byte	0x04, 0x12
        /*02f6*/ 	.short	(.L_128 - .L_127)
	.align		4
.L_127:
        /*02f8*/ 	.word	index@(_Z13silu_back_f32PKfS0_Pfi)
        /*02fc*/ 	.word	0x00000000
.L_128:


//--------------------- .nv.compat                --------------------------
	.section	.nv.compat,"",@"SHT_CUDA_COMPAT_INFO"
	.align	4
        /*0000*/ 	.byte	0x02, 0x09, 0x00, 0x00, 0x02, 0x02, 0x01, 0x00, 0x02, 0x05, 0x05, 0x00, 0x03, 0x07, 0x01, 0x01
        /*0010*/ 	.byte	0x02, 0x03, 0x00, 0x00, 0x02, 0x06, 0x01, 0x00, 0x04, 0x0b, 0x08, 0x00, 0x01, 0x00, 0x00, 0x00
        /*0020*/ 	.byte	0x00, 0x00, 0x00, 0x00


//--------------------- .nv.info._Z9transformIXadL_Z4cosfEEEvPKfPfi --------------------------
	.section	.nv.info._Z9transformIXadL_Z4cosfEEEvPKfPfi,"",@"SHT_CUDA_INFO"
	.sectionflags	@""
	.align	4


	//----- nvinfo : EIATTR_CUDA_API_VERSION
	.align		4
        /*0000*/ 	.byte	0x04, 0x37
        /*0002*/ 	.short	(.L_130 - .L_129)
.L_129:
        /*0004*/ 	.word	0x00000082


	//----- nvinfo : EIATTR_KPARAM_INFO
	.align		4
.L_130:
        /*0008*/ 	.byte	0x04, 0x17
        /*000a*/ 	.short	(.L_132 - .L_131)
.L_131:
        /*000c*/ 	.word	0x00000000
        /*0010*/ 	.short	0x0002
        /*0012*/ 	.short	0x0010
        /*0014*/ 	.byte	0x00, 0xf0, 0x11, 0x00


	//----- nvinfo : EIATTR_KPARAM_INFO
	.align		4
.L_132:
        /*0018*/ 	.byte	0x04, 0x17
        /*001a*/ 	.short	(.L_134 - .L_133)
.L_133:
        /*001c*/ 	.word	0x00000000
        /*0020*/ 	.short	0x0001
        /*0022*/ 	.short	0x0008
        /*0024*/ 	.byte	0x00, 0xf5, 0x21, 0x00


	//----- nvinfo : EIATTR_KPARAM_INFO
	.align		4
.L_134:
        /*0028*/ 	.byte	0x04, 0x17
        /*002a*/ 	.short	(.L_136 - .L_135)
.L_135:
        /*002c*/ 	.word	0x00000000
        /*0030*/ 	.short	0x0000
        /*0032*/ 	.short	0x0000
        /*0034*/ 	.byte	0x00, 0xf5, 0x21, 0x00


	//----- nvinfo : EIATTR_SPARSE_MMA_MASK
	.align		4
.L_136:
        /*0038*/ 	.byte	0x03, 0x50
        /*003a*/ 	.short	0x0000


	//----- nvinfo : EIATTR_MAXREG_COUNT
	.align		4
        /*003c*/ 	.byte	0x03, 0x1b
        /*003e*/ 	.short	0x00ff


	//----- nvinfo : EIATTR_MERCURY_ISA_VERSION
	.align		4
        /*0040*/ 	.byte	0x03, 0x5f
        /*0042*/ 	.short	0x0101


	//----- nvinfo : EIATTR_VRC_CTA_INIT_COUNT
	.align		4
        /*0044*/ 	.byte	0x02, 0x4a
	.zero		1
	.zero		1


	//----- nvinfo : EIATTR_EXIT_INSTR_OFFSETS
	.align		4
        /*0048*/ 	.byte	0x04, 0x1c
        /*004a*/ 	.short	(.L_138 - .L_137)


	//   ....[0]....
.L_137:
        /*004c*/ 	.word	0x00000070


	//   ....[1]....
        /*0050*/ 	.word	0x000008b0


	//----- nvinfo : EIATTR_CRS_STACK_SIZE
	.align		4
.L_138:
        /*0054*/ 	.byte	0x04, 0x1e
        /*0056*/ 	.short	(.L_140 - .L_139)
.L_139:
        /*0058*/ 	.word	0x00000000


	//----- nvinfo : EIATTR_CBANK_PARAM_SIZE
	.align		4
.L_140:
        /*005c*/ 	.byte	0x03, 0x19
        /*005e*/ 	.short	0x0014


	//----- nvinfo : EIATTR_PARAM_CBANK
	.align		4
        /*0060*/ 	.byte	0x04, 0x0a
        /*0062*/ 	.short	(.L_142 - .L_141)
	.align		4
.L_141:
        /*0064*/ 	.word	index@(.nv.constant0._Z9transformIXadL_Z4cosfEEEvPKfPfi)
        /*0068*/ 	.short	0x0380
        /*006a*/ 	.short	0x0014


	//----- nvinfo : EIATTR_SW_WAR
	.align		4
.L_142:
        /*006c*/ 	.byte	0x04, 0x36
        /*006e*/ 	.short	(.L_144 - .L_143)
.L_143:
        /*0070*/ 	.word	0x00000008
.L_144:


//--------------------- .nv.info._Z9transformIXadL_Z4sinfEEEvPKfPfi --------------------------
	.section	.nv.info._Z9transformIXadL_Z4sinfEEEvPKfPfi,"",@"SHT_CUDA_INFO"
	.sectionflags	@""
	.align	4


	//----- nvinfo : EIATTR_CUDA_API_VERSION
	.align		4
        /*0000*/ 	.byte	0x04, 0x37
        /*0002*/ 	.short	(.L_146 - .L_145)
.L_145:
        /*0004*/ 	.word	0x00000082


	//----- nvinfo : EIATTR_KPARAM_INFO
	.align		4
.L_146:
        /*0008*/ 	.byte	0x04, 0x17
        /*000a*/ 	.short	(.L_148 - .L_147)
.L_147:
        /*000c*/ 	.word	0x00000000
        /*0010*/ 	.short	0x0002
        /*0012*/ 	.short	0x0010
        /*0014*/ 	.byte	0x00, 0xf0, 0x11, 0x00


	//----- nvinfo : EIATTR_KPARAM_INFO
	.align		4
.L_148:
        /*0018*/ 	.byte	0x04, 0x17
        /*001a*/ 	.short	(.L_150 - .L_149)
.L_149:
        /*001c*/ 	.word	0x00000000
        /*0020*/ 	.short	0x0001
        /*0022*/ 	.short	0x0008
        /*0024*/ 	.byte	0x00, 0xf5, 0x21, 0x00


	//----- nvinfo : EIATTR_KPARAM_INFO
	.align		4
.L_150:
        /*0028*/ 	.byte	0x04, 0x17
        /*002a*/ 	.short	(.L_152 - .L_151)
.L_151:
        /*002c*/ 	.word	0x00000000
        /*0030*/ 	.short	0x0000
        /*0032*/ 	.short	0x0000
        /*0034*/ 	.byte	0x00, 0xf5, 0x21, 0x00


	//----- nvinfo : EIATTR_SPARSE_MMA_MASK
	.align		4
.L_152:
        /*0038*/ 	.byte	0x03, 0x50
        /*003a*/ 	.short	0x0000


	//----- nvinfo : EIATTR_MAXREG_COUNT
	.align		4
        /*003c*/ 	.byte	0x03, 0x1b
        /*003e*/ 	.short	0x00ff


	//----- nvinfo : EIATTR_MERCURY_ISA_VERSION
	.align		4
        /*0040*/ 	.byte	0x03, 0x5f
        /*0042*/ 	.short	0x0101


	//----- nvinfo : EIATTR_VRC_CTA_INIT_COUNT
	.align		4
        /*0044*/ 	.byte	0x02, 0x4a
	.zero		1
	.zero		1


	//----- nvinfo : EIATTR_EXIT_INSTR_OFFSETS
	.align		4
        /*0048*/ 	.byte	0x04, 0x1c
        /*004a*/ 	.short	(.L_154 - .L_153)


	//   ....[0]....
.L_153:
        /*004c*/ 	.word	0x00000070


	//   ....[1]....
        /*0050*/ 	.word	0x000008a0


	//----- nvinfo : EIATTR_CRS_STACK_SIZE
	.align		4
.L_154:
        /*0054*/ 	.byte	0x04, 0x1e
        /*0056*/ 	.short	(.L_156 - .L_155)
.L_155:
        /*0058*/ 	.word	0x00000000


	//----- nvinfo : EIATTR_CBANK_PARAM_SIZE
	.align		4
.L_156:
        /*005c*/ 	.byte	0x03, 0x19
        /*005e*/ 	.short	0x0014


	//----- nvinfo : EIATTR_PARAM_CBANK
	.align		4
        /*0060*/ 	.byte	0x04, 0x0a
        /*0062*/ 	.short	(.L_158 - .L_157)
	.align		4
.L_157:
        /*0064*/ 	.word	index@(.nv.constant0._Z9transformIXadL_Z4sinfEEEvPKfPfi)
        /*0068*/ 	.short	0x0380
        /*006a*/ 	.short	0x0014


	//----- nvinfo : EIATTR_SW_WAR
	.align		4
.L_158:
        /*006c*/ 	.byte	0x04, 0x36
        /*006e*/ 	.short	(.L_160 - .L_159)
.L_159:
        /*0070*/ 	.word	0x00000008
.L_160:


//--------------------- .nv.info._Z9transformIXadL_Z5sqrtfEEEvPKfPfi --------------------------
	.section	.nv.info._Z9transformIXadL_Z5sqrtfEEEvPKfPfi,"",@"SHT_CUDA_INFO"
	.sectionflags	@""
	.align	4


	//----- nvinfo : EIATTR_CUDA_API_VERSION
	.align		4
        /*0000*/ 	.byte	0x04, 0x37
        /*0002*/ 	.short	(.L_162 - .L_161)
.L_161:
        /*0004*/ 	.word	0x00000082


	//----- nvinfo : EIATTR_KPARAM_INFO
	.align		4
.L_162:
        /*0008*/ 	.byte	0x04, 0x17
        /*000a*/ 	.short	(.L_164 - .L_163)
.L_163:
        /*000c*/ 	.word	0x00000000
        /*0010*/ 	.short	0x0002
        /*0012*/ 	.short	0x0010
        /*0014*/ 	.byte	0x00, 0xf0, 0x11, 0x00


	//----- nvinfo : EIATTR_KPARAM_INFO
	.align		4
.L_164:
        /*0018*/ 	.byte	0x04, 0x17
        /*001a*/ 	.short	(.L_166 - .L_165)
.L_165:
        /*001c*/ 	.word	0x00000000
        /*0020*/ 	.short	0x0001
        /*0022*/ 	.short	0x0008
        /*0024*/ 	.byte	0x00, 0xf5, 0x21, 0x00


	//----- nvinfo : EIATTR_KPARAM_INFO
	.align		4
.L_166:
        /*0028*/ 	.byte	0x04, 0x17
        /*002a*/ 	.short	(.L_168 - .L_167)
.L_167:
        /*002c*/ 	.word	0x00000000
        /*0030*/ 	.short	0x0000
        /*0032*/ 	.short	0x0000
        /*0034*/ 	.byte	0x00, 0xf5, 0x21, 0x00


	//----- nvinfo : EIATTR_SPARSE_MMA_MASK
	.align		4
.L_168:
        /*0038*/ 	.byte	0x03, 0x50
        /*003a*/ 	.short	0x0000


	//----- nvinfo : EIATTR_MAXREG_COUNT
	.align		4
        /*003c*/ 	.byte	0x03, 0x1b
        /*003e*/ 	.short	0x00ff


	//----- nvinfo : EIATTR_MERCURY_ISA_VERSION
	.align		4
        /*0040*/ 	.byte	0x03, 0x5f
        /*0042*/ 	.short	0x0101


	//----- nvinfo : EIATTR_VRC_CTA_INIT_COUNT
	.align		4
        /*0044*/ 	.byte	0x02, 0x4a
	.zero		1
	.zero		1


	//----- nvinfo : EIATTR_EXIT_INSTR_OFFSETS
	.align		4
        /*0048*/ 	.byte	0x04, 0x1c
        /*004a*/ 	.short	(.L_170 - .L_169)


	//   ....[0]....
.L_169:
        /*004c*/ 	.word	0x00000070


	//   ....[1]....
        /*0050*/ 	.word	0x000001c0


	//----- nvinfo : EIATTR_CRS_STACK_SIZE
	.align		4
.L_170:
        /*0054*/ 	.byte	0x04, 0x1e
        /*0056*/ 	.short	(.L_172 - .L_171)
.L_171:
        /*0058*/ 	.word	0x00000000


	//----- nvinfo : EIATTR_CBANK_PARAM_SIZE
	.align		4
.L_172:
        /*005c*/ 	.byte	0x03, 0x19
        /*005e*/ 	.short	0x0014


	//----- nvinfo : EIATTR_PARAM_CBANK
	.align		4
        /*0060*/ 	.byte	0x04, 0x0a
        /*0062*/ 	.short	(.L_174 - .L_173)
	.align		4
.L_173:
        /*0064*/ 	.word	index@(.nv.constant0._Z9transformIXadL_Z5sqrtfEEEvPKfPfi)
        /*0068*/ 	.short	0x0380
        /*006a*/ 	.short	0x0014


	//----- nvinfo : EIATTR_SW_WAR
	.align		4
.L_174:
        /*006c*/ 	.byte	0x04, 0x36
        /*006e*/ 	.short	(.L_176 - .L_175)
.L_175:
        /*0070*/ 	.word	0x00000008
.L_176:


//--------------------- .nv.info._Z9transformIXadL_ZN34_INTERNAL_9c2ff8e8_4_k_cu_e8238ea13sqrEfEEEvPKfPfi --------------------------
	.section	.nv.info._Z9transformIXadL_ZN34_INTERNAL_9c2ff8e8_4_k_cu_e8238ea13sqrEfEEEvPKfPfi,"",@"SHT_CUDA_INFO"
	.sectionflags	@""
	.align	4


	//----- nvinfo : EIATTR_CUDA_API_VERSION
	.align		4
        /*0000*/ 	.byte	0x04, 0x37
        /*0002*/ 	.short	(.L_178 - .L_177)
.L_177:
        /*0004*/ 	.word	0x00000082


	//----- nvinfo : EIATTR_KPARAM_INFO
	.align		4
.L_178:
        /*0008*/ 	.byte	0x04, 0x17
        /*000a*/ 	.short	(.L_180 - .L_179)
.L_179:
        /*000c*/ 	.word	0x00000000
        /*0010*/ 	.short	0x0002
        /*0012*/ 	.short	0x0010
        /*0014*/ 	.byte	0x00, 0xf0, 0x11, 0x00


	//----- nvinfo : EIATTR_KPARAM_INFO
	.align		4
.L_180:
        /*0018*/ 	.byte	0x04, 0x17
        /*001a*/ 	.short	(.L_182 - .L_181)
.L_181:
        /*001c*/ 	.word	0x00000000
        /*0020*/ 	.short	0x0001
        /*0022*/ 	.short	0x0008
        /*0024*/ 	.byte	0x00, 0xf5, 0x21, 0x00


	//----- nvinfo : EIATTR_KPARAM_INFO
	.align		4
.L_182:
        /*0028*/ 	.byte	0x04, 0x17
        /*002a*/ 	.short	(.L_184 - .L_183)
.L_183:
        /*002c*/ 	.word	0x00000000
        /*0030*/ 	.short	0x0000
        /*0032*/ 	.short	0x0000
        /*0034*/ 	.byte	0x00, 0xf5, 0x21, 0x00


	//----- nvinfo : EIATTR_SPARSE_MMA_MASK
	.align		4
.L_184:
        /*0038*/ 	.byte	0x03, 0x50
        /*003a*/ 	.short	0x0000


	//----- nvinfo : EIATTR_MAXREG_COUNT
	.align		4
        /*003c*/ 	.byte	0x03, 0x1b
        /*003e*/ 	.short	0x00ff


	//----- nvinfo : EIATTR_MERCURY_ISA_VERSION
	.align		4
        /*0040*/ 	.byte	0x03, 0x5f
        /*0042*/ 	.short	0x0101


	//----- nvinfo : EIATTR_VRC_CTA_INIT_COUNT
	.align		4
        /*0044*/ 	.byte	0x02, 0x4a
	.zero		1
	.zero		1


	//----- nvinfo : EIATTR_EXIT_INSTR_OFFSETS
	.align		4
        /*0048*/ 	.byte	0x04, 0x1c
        /*004a*/ 	.short	(.L_186 - .L_185)


	//   ....[0]....
.L_185:
        /*004c*/ 	.word	0x00000070


	//   ....[1]....
        /*0050*/ 	.word	0x00000100


	//----- nvinfo : EIATTR_CBANK_PARAM_SIZE
	.align		4
.L_186:
        /*0054*/ 	.byte	0x03, 0x19
        /*0056*/ 	.short	0x0014


	//----- nvinfo : EIATTR_PARAM_CBANK
	.align		4
        /*0058*/ 	.byte	0x04, 0x0a
        /*005a*/ 	.short	(.L_188 - .L_187)
	.align		4
.L_187:
        /*005c*/ 	.word	index@(.nv.constant0._Z9transformIXadL_ZN34_INTERNAL_9c2ff8e8_4_k_cu_e8238ea13sqrEfEEEvPKfPfi)
        /*0060*/ 	.short	0x0380
        /*0062*/ 	.short	0x0014


	//----- nvinfo : EIATTR_SW_WAR
	.align		4
.L_188:
        /*0064*/ 	.byte	0x04, 0x36
        /*0066*/ 	.short	(.L_190 - .L_189)
.L_189:
        /*0068*/ 	.word	0x00000008
.L_190:


//--------------------- .nv.info._Z9transformIXadL_ZN34_INTERNAL_9c2ff8e8_4_k_cu_e8238ea13eluEfEEEvPKfPfi --------------------------
	.section	.nv.info._Z9transformIXadL_ZN34_INTERNAL_9c2ff8e8_4_k_cu_e8238ea13eluEfEEEvPKfPfi,"",@"SHT_CUDA_INFO"
	.sectionflags	@""
	.align	4


	//----- nvinfo : EIATTR_CUDA_API_VERSION
	.align		4
        /*0000*/ 	.byte	0x04, 0x37
        /*0002*/ 	.short	(.L_192 - .L_191)
.L_191:
        /*0004*/ 	.word	0x00000082


	//----- nvinfo : EIATTR_KPARAM_INFO
	.align		4
.L_192:
        /*0008*/ 	.byte	0x04, 0x17
        /*000a*/ 	.short	(.L_194 - .L_193)
.L_193:
        /*000c*/ 	.word	0x00000000
        /*0010*/ 	.short	0x0002
        /*0012*/ 	.short	0x0010
        /*0014*/ 	.byte	0x00, 0xf0, 0x11, 0x00


	//----- nvinfo : EIATTR_KPARAM_INFO
	.align		4
.L_194:
        /*0018*/ 	.byte	0x04, 0x17
        /*001a*/ 	.short	(.L_196 - .L_195)
.L_195:
        /*001c*/ 	.word	0x00000000
        /*0020*/ 	.short	0x0001
        /*0022*/ 	.short	0x0008
        /*0024*/ 	.byte	0x00, 0xf5, 0x21, 0x00


	//----- nvinfo : EIATTR_KPARAM_INFO
	.align		4
.L_196:
        /*0028*/ 	.byte	0x04, 0x17
        /*002a*/ 	.short	(.L_198 - .L_197)
.L_197:
        /*002c*/ 	.word	0x00000000
        /*0030*/ 	.short	0x0000
        /*0032*/ 	.short	0x0000
        /*0034*/ 	.byte	0x00, 0xf5, 0x21, 0x00


	//----- nvinfo : EIATTR_SPARSE_MMA_MASK
	.align		4
.L_198:
        /*0038*/ 	.byte	0x03, 0x50
        /*003a*/ 	.short	0x0000


	//----- nvinfo : EIATTR_MAXREG_COUNT
	.align		4
        /*003c*/ 	.byte	0x03, 0x1b
        /*003e*/ 	.short	0x00ff


	//----- nvinfo : EIATTR_MERCURY_ISA_VERSION
	.align		4
        /*0040*/ 	.byte	0x03, 0x5f
        /*0042*/ 	.short	0x0101


	//----- nvinfo : EIATTR_VRC_CTA_INIT_COUNT
	.align		4
        /*0044*/ 	.byte	0x02, 0x4a
	.zero		1
	.zero		1


	//----- nvinfo : EIATTR_EXIT_INSTR_OFFSETS
	.align		4
        /*0048*/ 	.byte	0x04, 0x1c
        /*004a*/ 	.short	(.L_200 - .L_199)


	//   ....[0]....
.L_199:
        /*004c*/ 	.word	0x00000070


	//   ....[1]....
        /*0050*/ 	.word	0x00000310


	//----- nvinfo : EIATTR_CRS_STACK_SIZE
	.align		4
.L_200:
        /*0054*/ 	.byte	0x04, 0x1e
        /*0056*/ 	.short	(.L_202 - .L_201)
.L_201:
        /*0058*/ 	.word	0x00000000


	//----- nvinfo : EIATTR_CBANK_PARAM_SIZE
	.align		4
.L_202:
        /*005c*/ 	.byte	0x03, 0x19
        /*005e*/ 	.short	0x0014


	//----- nvinfo : EIATTR_PARAM_CBANK
	.align		4
        /*0060*/ 	.byte	0x04, 0x0a
        /*0062*/ 	.short	(.L_204 - .L_203)
	.align		4
.L_203:
        /*0064*/ 	.word	index@(.nv.constant0._Z9transformIXadL_ZN34_INTERNAL_9c2ff8e8_4_k_cu_e8238ea13eluEfEEEvPKfPfi)
        /*0068*/ 	.short	0x0380
        /*006a*/ 	.short	0x0014


	//----- nvinfo : EIATTR_SW_WAR
	.align		4
.L_204:
        /*006c*/ 	.byte	0x04, 0x36
        /*006e*/ 	.short	(.L_206 - .L_205)
.L_205:
        /*0070*/ 	.word	0x00000008
.L_206:


//--------------------- .nv.info._Z9transformIXadL_ZN34_INTERNAL_9c2ff8e8_4_k_cu_e8238ea13sgnEfEEEvPKfPfi --------------------------
	.section	.nv.info._Z9transformIXadL_ZN34_INTERNAL_9c2ff8e8_4_k_cu_e8238ea13sgnEfEEEvPKfPfi,"",@"SHT_CUDA_INFO"
	.sectionflags	@""
	.align	4


	//----- nvinfo : EIATTR_CUDA_API_VERSION
	.align		4
        /*0000*/ 	.byte	0x04, 0x37
        /*0002*/ 	.short	(.L_208 - .L_207)
.L_207:
        /*0004*/ 	.word	0x00000082


	//----- nvinfo : EIATTR_KPARAM_INFO
	.align		4
.L_208:
        /*0008*/ 	.byte	0x04, 0x17
        /*000a*/ 	.short	(.L_210 - .L_209)
.L_209:
        /*000c*/ 	.word	0x00000000
        /*0010*/ 	.short	0x0002
        /*0012*/ 	.short	0x0010
        /*0014*/ 	.byte	0x00, 0xf0, 0x11, 0x00


	//----- nvinfo : EIATTR_KPARAM_INFO
	.align		4
.L_210:
        /*0018*/ 	.byte	0x04, 0x17
        /*001a*/ 	.short	(.L_212 - .L_211)
.L_211:
        /*001c*/ 	.word	0x00000000
        /*0020*/ 	.short	0x0001
        /*0022*/ 	.short	0x0008
        /*0024*/ 	.byte	0x00, 0xf5, 0x21, 0x00


	//----- nvinfo : EIATTR_KPARAM_INFO
	.align		4
.L_212:
        /*0028*/ 	.byte	0x04, 0x17
        /*002a*/ 	.short	(.L_214 - .L_213)
.L_213:
        /*002c*/ 	.word	0x00000000
        /*0030*/ 	.short	0x0000
        /*0032*/ 	.short	0x0000
        /*0034*/ 	.byte	0x00, 0xf5, 0x21, 0x00


	//----- nvinfo : EIATTR_SPARSE_MMA_MASK
	.align		4
.L_214:
        /*0038*/ 	.byte	0x03, 0x50
        /*003a*/ 	.short	0x0000


	//----- nvinfo : EIATTR_MAXREG_COUNT
	.align		4
        /*003c*/ 	.byte	0x03, 0x1b
        /*003e*/ 	.short	0x00ff


	//----- nvinfo : EIATTR_MERCURY_ISA_VERSION
	.align		4
        /*0040*/ 	.byte	0x03, 0x5f
        /*0042*/ 	.short	0x0101


	//----- nvinfo : EIATTR_VRC_CTA_INIT_COUNT
	.align		4
        /*0044*/ 	.byte	0x02, 0x4a
	.zero		1
	.zero		1


	//----- nvinfo : EIATTR_EXIT_INSTR_OFFSETS
	.align		4
        /*0048*/ 	.byte	0x04, 0x1c
        /*004a*/ 	.short	(.L_216 - .L_215)


	//   ....[0]....
.L_215:
        /*004c*/ 	.word	0x00000070


	//   ....[1]....
        /*0050*/ 	.word	0x00000140


	//----- nvinfo : EIATTR_CBANK_PARAM_SIZE
	.align		4
.L_216:
        /*0054*/ 	.byte	0x03, 0x19
        /*0056*/ 	.short	0x0014


	//----- nvinfo : EIATTR_PARAM_CBANK
	.align		4
        /*0058*/ 	.byte	0x04, 0x0a
        /*005a*/ 	.short	(.L_218 - .L_217)
	.align		4
.L_217:
        /*005c*/ 	.word	index@(.nv.constant0._Z9transformIXadL_ZN34_INTERNAL_9c2ff8e8_4_k_cu_e8238ea13sgnEfEEEvPKfPfi)
        /*0060*/ 	.short	0x0380
        /*0062*/ 	.short	0x0014


	//----- nvinfo : EIATTR_SW_WAR
	.align		4
.L_218:
        /*0064*/ 	.byte	0x04, 0x36
        /*0066*/ 	.short	(.L_220 - .L_219)
.L_219:
        /*0068*/ 	.word	0x00000008
.L_220:


//--------------------- .nv.info._Z9transformIXadL_Z5fabsfEEEvPKfPfi --------------------------
	.section	.nv.info._Z9transformIXadL_Z5fabsfEEEvPKfPfi,"",@"SHT_CUDA_INFO"
	.sectionflags	@""
	.align	4


	//----- nvinfo : EIATTR_CUDA_API_VERSION
	.align		4
        /*0000*/ 	.byte	0x04, 0x37
        /*0002*/ 	.short	(.L_222 - .L_221)
.L_221:
        /*0004*/ 	.word	0x00000082


	//----- nvinfo : EIATTR_KPARAM_INFO
	.align		4
.L_222:
        /*0008*/ 	.byte	0x04, 0x17
        /*000a*/ 	.short	(.L_224 - .L_223)
.L_223:
        /*000c*/ 	.word	0x00000000
        /*0010*/ 	.short	0x0002
        /*0012*/ 	.short	0x0010
        /*0014*/ 	.byte	0x00, 0xf0, 0x11, 0x00


	//----- nvinfo : EIATTR_KPARAM_INFO
	.align		4
.L_224:
        /*0018*/ 	.byte	0x04, 0x17
        /*001a*/ 	.short	(.L_226 - .L_225)
.L_225:
        /*001c*/ 	.word	0x00000000
        /*0020*/ 	.short	0x0001
        /*0022*/ 	.short	0x0008
        /*0024*/ 	.byte	0x00, 0xf5, 0x21, 0x00


	//----- nvinfo : EIATTR_KPARAM_INFO
	.align		4
.L_226:
        /*0028*/ 	.byte	0x04, 0x17
        /*002a*/ 	.short	(.L_228 - .L_227)
.L_227:
        /*002c*/ 	.word	0x00000000
        /*0030*/ 	.short	0x0000
        /*0032*/ 	.short	0x0000
        /*0034*/ 	.byte	0x00, 0xf5, 0x21, 0x00


	//----- nvinfo : EIATTR_SPARSE_MMA_MASK
	.align		4
.L_228:
        /*0038*/ 	.byte	0x03, 0x50
        /*003a*/ 	.short	0x0000


	//----- nvinfo : EIATTR_MAXREG_COUNT
	.align		4
        /*003c*/ 	.byte	0x03, 0x1b
        /*003e*/ 	.short	0x00ff


	//----- nvinfo : EIATTR_MERCURY_ISA_VERSION
	.align		4
        /*0040*/ 	.byte	0x03, 0x5f
        /*0042*/ 	.short	0x0101


	//----- nvinfo : EIATTR_VRC_CTA_INIT_COUNT
	.align		4
        /*0044*/ 	.byte	0x02, 0x4a
	.zero		1
	.zero		1


	//----- nvinfo : EIATTR_EXIT_INSTR_OFFSETS
	.align		4
        /*0048*/ 	.byte	0x04, 0x1c
        /*004a*/ 	.short	(.L_230 - .L_229)


	//   ....[0]....
.L_229:
        /*004c*/ 	.word	0x00000070


	//   ....[1]....
        /*0050*/ 	.word	0x00000100


	//----- nvinfo : EIATTR_CBANK_PARAM_SIZE
	.align		4
.L_230:
        /*0054*/ 	.byte	0x03, 0x19
        /*0056*/ 	.short	0x0014


	//----- nvinfo : EIATTR_PARAM_CBANK
	.align		4
        /*0058*/ 	.byte	0x04, 0x0a
        /*005a*/ 	.short	(.L_232 - .L_231)
	.align		4
.L_231:
        /*005c*/ 	.word	index@(.nv.constant0._Z9transformIXadL_Z5fabsfEEEvPKfPfi)
        /*0060*/ 	.short	0x0380
        /*0062*/ 	.short	0x0014


	//----- nvinfo : EIATTR_SW_WAR
	.align		4
.L_232:
        /*0064*/ 	.byte	0x04, 0x36
        /*0066*/ 	.short	(.L_234 - .L_233)
.L_233:
        /*0068*/ 	.word	0x00000008
.L_234:


//--------------------- .nv.info._Z9transformIXadL_Z4expfEEEvPKfPfi --------------------------
	.section	.nv.info._Z9transformIXadL_Z4expfEEEvPKfPfi,"",@"SHT_CUDA_INFO"
	.sectionflags	@""
	.align	4


	//----- nvinfo : EIATTR_CUDA_API_VERSION
	.align		4
        /*0000*/ 	.byte	0x04, 0x37
        /*0002*/ 	.short	(.L_236 - .L_235)
.L_235:
        /*0004*/ 	.word	0x00000082


	//----- nvinfo : EIATTR_KPARAM_INFO
	.align		4
.L_236:
        /*0008*/ 	.byte	0x04, 0x17
        /*000a*/ 	.short	(.L_238 - .L_237)
.L_237:
        /*000c*/ 	.word	0x00000000
        /*0010*/ 	.short	0x0002
        /*0012*/ 	.short	0x0010
        /*0014*/ 	.byte	0x00, 0xf0, 0x11, 0x00


	//----- nvinfo : EIATTR_KPARAM_INFO
	.align		4
.L_238:
        /*0018*/ 	.byte	0x04, 0x17
        /*001a*/ 	.short	(.L_240 - .L_239)
.L_239:
        /*001c*/ 	.word	0x00000000
        /*0020*/ 	.short	0x0001
        /*0022*/ 	.short	0x0008
        /*0024*/ 	.byte	0x00, 0xf5, 0x21, 0x00


	//----- nvinfo : EIATTR_KPARAM_INFO
	.align		4
.L_240:
        /*0028*/ 	.byte	0x04, 0x17
        /*002a*/ 	.short	(.L_242 - .L_241)
.L_241:
        /*002c*/ 	.word	0x00000000
        /*0030*/ 	.short	0x0000
        /*0032*/ 	.short	0x0000
        /*0034*/ 	.byte	0x00, 0xf5, 0x21, 0x00


	//----- nvinfo : EIATTR_SPARSE_MMA_MASK
	.align		4
.L_242:
        /*0038*/ 	.byte	0x03, 0x50
        /*003a*/ 	.short	0x0000


	//----- nvinfo : EIATTR_MAXREG_COUNT
	.align		4
        /*003c*/ 	.byte	0x03, 0x1b
        /*003e*/ 	.short	0x00ff


	//----- nvinfo : EIATTR_MERCURY_ISA_VERSION
	.align		4
        /*0040*/ 	.byte	0x03, 0x5f
        /*0042*/ 	.short	0x0101


	//----- nvinfo : EIATTR_VRC_CTA_INIT_COUNT
	.align		4
        /*0044*/ 	.byte	0x02, 0x4a
	.zero		1
	.zero		1


	//----- nvinfo : EIATTR_EXIT_INSTR_OFFSETS
	.align		4
        /*0048*/ 	.byte	0x04, 0x1c
        /*004a*/ 	.short	(.L_244 - .L_243)


	//   ....[0]....
.L_243:
        /*004c*/ 	.word	0x00000070


	//   ....[1]....
        /*0050*/ 	.word	0x00000190


	//----- nvinfo : EIATTR_CBANK_PARAM_SIZE
	.align		4
.L_244:
        /*0054*/ 	.byte	0x03, 0x19
        /*0056*/ 	.short	0x0014


	//----- nvinfo : EIATTR_PARAM_CBANK
	.align		4
        /*0058*/ 	.byte	0x04, 0x0a
        /*005a*/ 	.short	(.L_246 - .L_245)
	.align		4
.L_245:
        /*005c*/ 	.word	index@(.nv.constant0._Z9transformIXadL_Z4expfEEEvPKfPfi)
        /*0060*/ 	.short	0x0380
        /*0062*/ 	.short	0x0014


	//----- nvinfo : EIATTR_SW_WAR
	.align		4
.L_246:
        /*0064*/ 	.byte	0x04, 0x36
        /*0066*/ 	.short	(.L_248 - .L_247)
.L_247:
        /*0068*/ 	.word	0x00000008
.L_248:


//--------------------- .nv.info._Z9transformIXadL_ZN34_INTERNAL_9c2ff8e8_4_k_cu_e8238ea19hardswishEfEEEvPKfPfi --------------------------
	.section	.nv.info._Z9transformIXadL_ZN34_INTERNAL_9c2ff8e8_4_k_cu_e8238ea19hardswishEfEEEvPKfPfi,"",@"SHT_CUDA_INFO"
	.sectionflags	@""
	.align	4


	//----- nvinfo : EIATTR_CUDA_API_VERSION
	.align		4
        /*0000*/ 	.byte	0x04, 0x37
        /*0002*/ 	.short	(.L_250 - .L_249)
.L_249:
        /*0004*/ 	.word	0x00000082


	//----- nvinfo : EIATTR_KPARAM_INFO
	.align		4
.L_250:
        /*0008*/ 	.byte	0x04, 0x17
        /*000a*/ 	.short	(.L_252 - .L_251)
.L_251:
        /*000c*/ 	.word	0x00000000
        /*0010*/ 	.short	0x0002
        /*0012*/ 	.short	0x0010
        /*0014*/ 	.byte	0x00, 0xf0, 0x11, 0x00


	//----- nvinfo : EIATTR_KPARAM_INFO
	.align		4
.L_252:
        /*0018*/ 	.byte	0x04, 0x17
        /*001a*/ 	.short	(.L_254 - .L_253)
.L_253:
        /*001c*/ 	.word	0x00000000
        /*0020*/ 	.short	0x0001
        /*0022*/ 	.short	0x0008
        /*0024*/ 	.byte	0x00, 0xf5, 0x21, 0x00


	//----- nvinfo : EIATTR_KPARAM_INFO
	.align		4
.L_254:
        /*0028*/ 	.byte	0x04, 0x17
        /*002a*/ 	.short	(.L_256 - .L_255)
.L_255:
        /*002c*/ 	.word	0x00000000
        /*0030*/ 	.short	0x0000
        /*0032*/ 	.short	0x0000
        /*0034*/ 	.byte	0x00, 0xf5, 0x21, 0x00


	//----- nvinfo : EIATTR_SPARSE_MMA_MASK
	.align		4
.L_256:
        /*0038*/ 	.byte	0x03, 0x50
        /*003a*/ 	.short	0x0000


	//----- nvinfo : EIATTR_MAXREG_COUNT
	.align		4
        /*003c*/ 	.byte	0x03, 0x1b
        /*003e*/ 	.short	0x00ff


	//----- nvinfo : EIATTR_MERCURY_ISA_VERSION
	.align		4
        /*0040*/ 	.byte	0x03, 0x5f
        /*0042*/ 	.short	0x0101


	//----- nvinfo : EIATTR_VRC_CTA_INIT_COUNT
	.align		4
        /*0044*/ 	.byte	0x02, 0x4a
	.zero		1
	.zero		1


	//----- nvinfo : EIATTR_EXIT_INSTR_OFFSETS
	.align		4
        /*0048*/ 	.byte	0x04, 0x1c
        /*004a*/ 	.short	(.L_258 - .L_257)


	//   ....[0]....
.L_257:
        /*004c*/ 	.word	0x00000070


	//   ....[1]....
        /*0050*/ 	.word	0x000001f0


	//----- nvinfo : EIATTR_CRS_STACK_SIZE
	.align		4
.L_258:
        /*0054*/ 	.byte	0x04, 0x1e
        /*0056*/ 	.short	(.L_260 - .L_259)
.L_259:
        /*0058*/ 	.word	0x00000000


	//----- nvinfo : EIATTR_CBANK_PARAM_SIZE
	.align		4
.L_260:
        /*005c*/ 	.byte	0x03, 0x19
        /*005e*/ 	.short	0x0014


	//----- nvinfo : EIATTR_PARAM_CBANK
	.align		4
        /*0060*/ 	.byte	0x04, 0x0a
        /*0062*/ 	.short	(.L_262 - .L_261)
	.align		4
.L_261:
        /*0064*/ 	.word	index@(.nv.constant0._Z9transformIXadL_ZN34_INTERNAL_9c2ff8e8_4_k_cu_e8238ea19hardswishEfEEEvPKfPfi)
        /*0068*/ 	.short	0x0380
        /*006a*/ 	.short	0x0014


	//----- nvinfo : EIATTR_SW_WAR
	.align		4
.L_262:
        /*006c*/ 	.byte	0x04, 0x36
        /*006e*/ 	.short	(.L_264 - .L_263)
.L_263:
        /*0070*/ 	.word	0x00000008
.L_264:


//--------------------- .nv.info._Z9transformIXadL_ZN34_INTERNAL_9c2ff8e8_4_k_cu_e8238ea111hardsigmoidEfEEEvPKfPfi --------------------------
	.section	.nv.info._Z9transformIXadL_ZN34_INTERNAL_9c2ff8e8_4_k_cu_e8238ea111hardsigmoidEfEEEvPKfPfi,"",@"SHT_CUDA_INFO"
	.sectionflags	@""
	.align	4


	//----- nvinfo : EIATTR_CUDA_API_VERSION
	.align		4
        /*0000*/ 	.byte	0x04, 0x37
        /*0002*/ 	.short	(.L_266 - .L_265)
.L_265:
        /*0004*/ 	.word	0x00000082


	//----- nvinfo : EIATTR_KPARAM_INFO
	.align		4
.L_266:
        /*0008*/ 	.byte	0x04, 0x17
        /*000a*/ 	.short	(.L_268 - .L_267)
.L_267:
        /*000c*/ 	.word	0x00000000
        /*0010*/ 	.short	0x0002
        /*0012*/ 	.short	0x0010
        /*0014*/ 	.byte	0x00, 0xf0, 0x11, 0x00


	//----- nvinfo : EIATTR_KPARAM_INFO
	.align		4
.L_268:
        /*0018*/ 	.byte	0x04, 0x17
        /*001a*/ 	.short	(.L_270 - .L_269)
.L_269:
        /*001c*/ 	.word	0x00000000
        /*0020*/ 	.short	0x0001
        /*0022*/ 	.short	0x0008
        /*0024*/ 	.byte	0x00, 0xf5, 0x21, 0x00


	//----- nvinfo : EIATTR_KPARAM_INFO
	.align		4
.L_270:
        /*0028*/ 	.byte	0x04, 0x17
        /*002a*/ 	.short	(.L_272 - .L_271)
.L_271:
        /*002c*/ 	.word	0x00000000
        /*0030*/ 	.short	0x0000
        /*0032*/ 	.short	0x0000
        /*0034*/ 	.byte	0x00, 0xf5, 0x21, 0x00


	//----- nvinfo : EIATTR_SPARSE_MMA_MASK
	.align		4
.L_272:
        /*0038*/ 	.byte	0x03, 0x50
        /*003a*/ 	.short	0x0000


	//----- nvinfo : EIATTR_MAXREG_COUNT
	.align		4
        /*003c*/ 	.byte	0x03, 0x1b
        /*003e*/ 	.short	0x00ff


	//----- nvinfo : EIATTR_MERCURY_ISA_VERSION
	.align		4
        /*0040*/ 	.byte	0x03, 0x5f
        /*0042*/ 	.short	0x0101


	//----- nvinfo : EIATTR_VRC_CTA_INIT_COUNT
	.align		4
        /*0044*/ 	.byte	0x02, 0x4a
	.zero		1
	.zero		1


	//----- nvinfo : EIATTR_EXIT_INSTR_OFFSETS
	.align		4
        /*0048*/ 	.byte	0x04, 0x1c
        /*004a*/ 	.short	(.L_274 - .L_273)


	//   ....[0]....
.L_273:
        /*004c*/ 	.word	0x00000070


	//   ....[1]....
        /*0050*/ 	.word	0x000001e0


	//----- nvinfo : EIATTR_CRS_STACK_SIZE
	.align		4
.L_274:
        /*0054*/ 	.byte	0x04, 0x1e
        /*0056*/ 	.short	(.L_276 - .L_275)
.L_275:
        /*0058*/ 	.word	0x00000000


	//----- nvinfo : EIATTR_CBANK_PARAM_SIZE
	.align		4
.L_276:
        /*005c*/ 	.byte	0x03, 0x19
        /*005e*/ 	.short	0x0014


	//----- nvinfo : EIATTR_PARAM_CBANK
	.align		4
        /*0060*/ 	.byte	0x04, 0x0a
        /*0062*/ 	.short	(.L_278 - .L_277)
	.align		4
.L_277:
        /*0064*/ 	.word	index@(.nv.constant0._Z9transformIXadL_ZN34_INTERNAL_9c2ff8e8_4_k_cu_e8238ea111hardsigmoidEfEEEvPKfPfi)
        /*0068*/ 	.short	0x0380
        /*006a*/ 	.short	0x0014


	//----- nvinfo : EIATTR_SW_WAR
	.align		4
.L_278:
        /*006c*/ 	.byte	0x04, 0x36
        /*006e*/ 	.short	(.L_280 - .L_279)
.L_279:
        /*0070*/ 	.word	0x00000008
.L_280:


//--------------------- .nv.info._Z9transformIXadL_ZN34_INTERNAL_9c2ff8e8_4_k_cu_e8238ea17sigmoidEfEEEvPKfPfi --------------------------
	.section	.nv.info._Z9transformIXadL_ZN34_INTERNAL_9c2ff8e8_4_k_cu_e8238ea17sigmoidEfEEEvPKfPfi,"",@"SHT_CUDA_INFO"
	.sectionflags	@""
	.align	4


	//----- nvinfo : EIATTR_CUDA_API_VERSION
	.align		4
        /*0000*/ 	.byte	0x04, 0x37
        /*0002*/ 	.short	(.L_282 - .L_281)
.L_281:
        /*0004*/ 	.word	0x00000082


	//----- nvinfo : EIATTR_KPARAM_INFO
	.align		4
.L_282:
        /*0008*/ 	.byte	0x04, 0x17
        /*000a*/ 	.short	(.L_284 - .L_283)
.L_283:
        /*000c*/ 	.word	0x00000000
        /*0010*/ 	.short	0x0002
        /*0012*/ 	.short	0x0010
        /*0014*/ 	.byte	0x00, 0xf0, 0x11, 0x00


	//----- nvinfo : EIATTR_KPARAM_INFO
	.align		4
.L_284:
        /*0018*/ 	.byte	0x04, 0x17
        /*001a*/ 	.short	(.L_286 - .L_285)
.L_285:
        /*001c*/ 	.word	0x00000000
        /*0020*/ 	.short	0x0001
        /*0022*/ 	.short	0x0008
        /*0024*/ 	.byte	0x00, 0xf5, 0x21, 0x00


	//----- nvinfo : EIATTR_KPARAM_INFO
	.align		4
.L_286:
        /*0028*/ 	.byte	0x04, 0x17
        /*002a*/ 	.short	(.L_288 - .L_287)
.L_287:
        /*002c*/ 	.word	0x00000000
        /*0030*/ 	.short	0x0000
        /*0032*/ 	.short	0x0000
        /*0034*/ 	.byte	0x00, 0xf5, 0x21, 0x00


	//----- nvinfo : EIATTR_SPARSE_MMA_MASK
	.align		4
.L_288:
        /*0038*/ 	.byte	0x03, 0x50
        /*003a*/ 	.short	0x0000


	//----- nvinfo : EIATTR_MAXREG_COUNT
	.align		4
        /*003c*/ 	.byte	0x03, 0x1b
        /*003e*/ 	.short	0x00ff


	//----- nvinfo : EIATTR_MERCURY_ISA_VERSION
	.align		4
        /*0040*/ 	.byte	0x03, 0x5f
        /*0042*/ 	.short	0x0101


	//----- nvinfo : EIATTR_VRC_CTA_INIT_COUNT
	.align		4
        /*0044*/ 	.byte	0x02, 0x4a
	.zero		1
	.zero		1


	//----- nvinfo : EIATTR_EXIT_INSTR_OFFSETS
	.align		4
        /*0048*/ 	.byte	0x04, 0x1c
        /*004a*/ 	.short	(.L_290 - .L_289)


	//   ....[0]....
.L_289:
        /*004c*/ 	.word	0x00000070


	//   ....[1]....
        /*0050*/ 	.word	0x00000260


	//----- nvinfo : EIATTR_CRS_STACK_SIZE
	.align		4
.L_290:
        /*0054*/ 	.byte	0x04, 0x1e
        /*0056*/ 	.short	(.L_292 - .L_291)
.L_291:
        /*0058*/ 	.word	0x00000000


	//----- nvinfo : EIATTR_CBANK_PARAM_SIZE
	.align		4
.L_292:
        /*005c*/ 	.byte	0x03, 0x19
        /*005e*/ 	.short	0x0014


	//----- nvinfo : EIATTR_PARAM_CBANK
	.align		4
        /*0060*/ 	.byte	0x04, 0x0a
        /*0062*/ 	.short	(.L_294 - .L_293)
	.align		4
.L_293:
        /*0064*/ 	.word	index@(.nv.constant0._Z9transformIXadL_ZN34_INTERNAL_9c2ff8e8_4_k_cu_e8238ea17sigmoidEfEEEvPKfPfi)
        /*0068*/ 	.short	0x0380
        /*006a*/ 	.short	0x0014


	//----- nvinfo : EIATTR_SW_WAR
	.align		4
.L_294:
        /*006c*/ 	.byte	0x04, 0x36
        /*006e*/ 	.short	(.L_296 - .L_295)
.L_295:
        /*0070*/ 	.word	0x00000008
.L_296:


//--------------------- .nv.info._Z9transformIXadL_ZN34_INTERNAL_9c2ff8e8_4_k_cu_e8238ea14reluEfEEEvPKfPfi --------------------------
	.section	.nv.info._Z9transformIXadL_ZN34_INTERNAL_9c2ff8e8_4_k_cu_e8238ea14reluEfEEEvPKfPfi,"",@"SHT_CUDA_INFO"
	.sectionflags	@""
	.align	4


	//----- nvinfo : EIATTR_CUDA_API_VERSION
	.align		4
        /*0000*/ 	.byte	0x04, 0x37
        /*0002*/ 	.short	(.L_298 - .L_297)
.L_297:
        /*0004*/ 	.word	0x00000082


	//----- nvinfo : EIATTR_KPARAM_INFO
	.align		4
.L_298:
        /*0008*/ 	.byte	0x04, 0x17
        /*000a*/ 	.short	(.L_300 - .L_299)
.L_299:
        /*000c*/ 	.word	0x00000000
        /*0010*/ 	.short	0x0002
        /*0012*/ 	.short	0x0010
        /*0014*/ 	.byte	0x00, 0xf0, 0x11, 0x00


	//----- nvinfo : EIATTR_KPARAM_INFO
	.align		4
.L_300:
        /*0018*/ 	.byte	0x04, 0x17
        /*001a*/ 	.short	(.L_302 - .L_301)
.L_301:
        /*001c*/ 	.word	0x00000000
        /*0020*/ 	.short	0x0001
        /*0022*/ 	.short	0x0008
        /*0024*/ 	.byte	0x00, 0xf5, 0x21, 0x00


	//----- nvinfo : EIATTR_KPARAM_INFO
	.align		4
.L_302:
        /*0028*/ 	.byte	0x04, 0x17
        /*002a*/ 	.short	(.L_304 - .L_303)
.L_303:
        /*002c*/ 	.word	0x00000000
        /*0030*/ 	.short	0x0000
        /*0032*/ 	.short	0x0000
        /*0034*/ 	.byte	0x00, 0xf5, 0x21, 0x00


	//----- nvinfo : EIATTR_SPARSE_MMA_MASK
	.align		4
.L_304:
        /*0038*/ 	.byte	0x03, 0x50
        /*003a*/ 	.short	0x0000


	//----- nvinfo : EIATTR_MAXREG_COUNT
	.align		4
        /*003c*/ 	.byte	0x03, 0x1b
        /*003e*/ 	.short	0x00ff


	//----- nvinfo : EIATTR_MERCURY_ISA_VERSION
	.align		4
        /*0040*/ 	.byte	0x03, 0x5f
        /*0042*/ 	.short	0x0101


	//----- nvinfo : EIATTR_VRC_CTA_INIT_COUNT
	.align		4
        /*0044*/ 	.byte	0x02, 0x4a
	.zero		1
	.zero		1


	//----- nvinfo : EIATTR_EXIT_INSTR_OFFSETS
	.align		4
        /*0048*/ 	.byte	0x04, 0x1c
        /*004a*/ 	.short	(.L_306 - .L_305)


	//   ....[0]....
.L_305:
        /*004c*/ 	.word	0x00000070


	//   ....[1]....
        /*0050*/ 	.word	0x00000100


	//----- nvinfo : EIATTR_CBANK_PARAM_SIZE
	.align		4
.L_306:
        /*0054*/ 	.byte	0x03, 0x19
        /*0056*/ 	.short	0x0014


	//----- nvinfo : EIATTR_PARAM_CBANK
	.align		4
        /*0058*/ 	.byte	0x04, 0x0a
        /*005a*/ 	.short	(.L_308 - .L_307)
	.align		4
.L_307:
        /*005c*/ 	.word	index@(.nv.constant0._Z9transformIXadL_ZN34_INTERNAL_9c2ff8e8_4_k_cu_e8238ea14reluEfEEEvPKfPfi)
        /*0060*/ 	.short	0x0380
        /*0062*/ 	.short	0x0014


	//----- nvinfo : EIATTR_SW_WAR
	.align		4
.L_308:
        /*0064*/ 	.byte	0x04, 0x36
        /*0066*/ 	.short	(.L_310 - .L_309)
.L_309:
        /*0068*/ 	.word	0x00000008
.L_310:


//--------------------- .nv.info._Z9transformIXadL_Z5tanhfEEEvPKfPfi --------------------------
	.section	.nv.info._Z9transformIXadL_Z5tanhfEEEvPKfPfi,"",@"SHT_CUDA_INFO"
	.sectionflags	@""
	.align	4


	//----- nvinfo : EIATTR_CUDA_API_VERSION
	.align		4
        /*0000*/ 	.byte	0x04, 0x37
        /*0002*/ 	.short	(.L_312 - .L_311)
.L_311:
        /*0004*/ 	.word	0x00000082


	//----- nvinfo : EIATTR_KPARAM_INFO
	.align		4
.L_312:
        /*0008*/ 	.byte	0x04, 0x17
        /*000a*/ 	.short	(.L_314 - .L_313)
.L_313:
        /*000c*/ 	.word	0x00000000
        /*0010*/ 	.short	0x0002
        /*0012*/ 	.short	0x0010
        /*0014*/ 	.byte	0x00, 0xf0, 0x11, 0x00


	//----- nvinfo : EIATTR_KPARAM_INFO
	.align		4
.L_314:
        /*0018*/ 	.byte	0x04, 0x17
        /*001a*/ 	.short	(.L_316 - .L_315)
.L_315:
        /*001c*/ 	.word	0x00000000
        /*0020*/ 	.short	0x0001
        /*0022*/ 	.short	0x0008
        /*0024*/ 	.byte	0x00, 0xf5, 0x21, 0x00


	//----- nvinfo : EIATTR_KPARAM_INFO
	.align		4
.L_316:
        /*0028*/ 	.byte	0x04, 0x17
        /*002a*/ 	.short	(.L_318 - .L_317)
.L_317:
        /*002c*/ 	.word	0x00000000
        /*0030*/ 	.short	0x0000
        /*0032*/ 	.short	0x0000
        /*0034*/ 	.byte	0x00, 0xf5, 0x21, 0x00


	//----- nvinfo : EIATTR_SPARSE_MMA_MASK
	.align		4
.L_318:
        /*0038*/ 	.byte	0x03, 0x50
        /*003a*/ 	.short	0x0000


	//----- nvinfo : EIATTR_MAXREG_COUNT
	.align		4
        /*003c*/ 	.byte	0x03, 0x1b
        /*003e*/ 	.short	0x00ff


	//----- nvinfo : EIATTR_MERCURY_ISA_VERSION
	.align		4
        /*0040*/ 	.byte	0x03, 0x5f
        /*0042*/ 	.short	0x0101


	//----- nvinfo : EIATTR_VRC_CTA_INIT_COUNT
	.align		4
        /*0044*/ 	.byte	0x02, 0x4a
	.zero		1
	.zero		1


	//----- nvinfo : EIATTR_EXIT_INSTR_OFFSETS
	.align		4
        /*0048*/ 	.byte	0x04, 0x1c
        /*004a*/ 	.short	(.L_320 - .L_319)


	//   ....[0]....
.L_319:
        /*004c*/ 	.word	0x00000070


	//   ....[1]....
        /*0050*/ 	.word	0x00000200


	//----- nvinfo : EIATTR_CBANK_PARAM_SIZE
	.align		4
.L_320:
        /*0054*/ 	.byte	0x03, 0x19
        /*0056*/ 	.short	0x0014


	//----- nvinfo : EIATTR_PARAM_CBANK
	.align		4
        /*0058*/ 	.byte	0x04, 0x0a
        /*005a*/ 	.short	(.L_322 - .L_321)
	.align		4
.L_321:
        /*005c*/ 	.word	index@(.nv.constant0._Z9transformIXadL_Z5tanhfEEEvPKfPfi)
        /*0060*/ 	.short	0x0380
        /*0062*/ 	.short	0x0014


	//----- nvinfo : EIATTR_SW_WAR
	.align		4
.L_322:
        /*0064*/ 	.byte	0x04, 0x36
        /*0066*/ 	.short	(.L_324 - .L_323)
.L_323:
        /*0068*/ 	.word	0x00000008
.L_324:


//--------------------- .nv.info._Z9transformIXadL_ZN34_INTERNAL_9c2ff8e8_4_k_cu_e8238ea110gelu_quickEfEEEvPKfPfi --------------------------
	.section	.nv.info._Z9transformIXadL_ZN34_INTERNAL_9c2ff8e8_4_k_cu_e8238ea110gelu_quickEfEEEvPKfPfi,"",@"SHT_CUDA_INFO"
	.sectionflags	@""
	.align	4


	//----- nvinfo : EIATTR_CUDA_API_VERSION
	.align		4
        /*0000*/ 	.byte	0x04, 0x37
        /*0002*/ 	.short	(.L_326 - .L_325)
.L_325:
        /*0004*/ 	.word	0x00000082


	//----- nvinfo : EIATTR_KPARAM_INFO
	.align		4
.L_326:
        /*0008*/ 	.byte	0x04, 0x17
        /*000a*/ 	.short	(.L_328 - .L_327)
.L_327:
        /*000c*/ 	.word	0x00000000
        /*0010*/ 	.short	0x0002
        /*0012*/ 	.short	0x0010
        /*0014*/ 	.byte	0x00, 0xf0, 0x11, 0x00


	//----- nvinfo : EIATTR_KPARAM_INFO
	.align		4
.L_328:
        /*0018*/ 	.byte	0x04, 0x17
        /*001a*/ 	.short	(.L_330 - .L_329)
.L_329:
        /*001c*/ 	.word	0x00000000
        /*0020*/ 	.short	0x0001
        /*0022*/ 	.short	0x0008
        /*0024*/ 	.byte	0x00, 0xf5, 0x21, 0x00


	//----- nvinfo : EIATTR_KPARAM_INFO
	.align		4
.L_330:
        /*0028*/ 	.byte	0x04, 0x17
        /*002a*/ 	.short	(.L_332 - .L_331)
.L_331:
        /*002c*/ 	.word	0x00000000
        /*0030*/ 	.short	0x0000
        /*0032*/ 	.short	0x0000
        /*0034*/ 	.byte	0x00, 0xf5, 0x21, 0x00


	//----- nvinfo : EIATTR_SPARSE_MMA_MASK
	.align		4
.L_332:
        /*0038*/ 	.byte	0x03, 0x50
        /*003a*/ 	.short	0x0000


	//----- nvinfo : EIATTR_MAXREG_COUNT
	.align		4
        /*003c*/ 	.byte	0x03, 0x1b
        /*003e*/ 	.short	0x00ff


	//----- nvinfo : EIATTR_MERCURY_ISA_VERSION
	.align		4
        /*0040*/ 	.byte	0x03, 0x5f
        /*0042*/ 	.short	0x0101


	//----- nvinfo : EIATTR_VRC_CTA_INIT_COUNT
	.align		4
        /*0044*/ 	.byte	0x02, 0x4a
	.zero		1
	.zero		1


	//----- nvinfo : EIATTR_EXIT_INSTR_OFFSETS
	.align		4
        /*0048*/ 	.byte	0x04, 0x1c
        /*004a*/ 	.short	(.L_334 - .L_333)


	//   ....[0]....
.L_333:
        /*004c*/ 	.word	0x00000070


	//   ....[1]....
        /*0050*/ 	.word	0x00000280


	//----- nvinfo : EIATTR_CRS_STACK_SIZE
	.align		4
.L_334:
        /*0054*/ 	.byte	0x04, 0x1e
        /*0056*/ 	.short	(.L_336 - .L_335)
.L_335:
        /*0058*/ 	.word	0x00000000


	//----- nvinfo : EIATTR_CBANK_PARAM_SIZE
	.align		4
.L_336:
        /*005c*/ 	.byte	0x03, 0x19
        /*005e*/ 	.short	0x0014


	//----- nvinfo : EIATTR_PARAM_CBANK
	.align		4
        /*0060*/ 	.byte	0x04, 0x0a
        /*0062*/ 	.short	(.L_338 - .L_337)
	.align		4
.L_337:
        /*0064*/ 	.word	index@(.nv.constant0._Z9transformIXadL_ZN34_INTERNAL_9c2ff8e8_4_k_cu_e8238ea110gelu_quickEfEEEvPKfPfi)
        /*0068*/ 	.short	0x0380
        /*006a*/ 	.short	0x0014


	//----- nvinfo : EIATTR_SW_WAR
	.align		4
.L_338:
        /*006c*/ 	.byte	0x04, 0x36
        /*006e*/ 	.short	(.L_340 - .L_339)
.L_339:
        /*0070*/ 	.word	0x00000008
.L_340:


//--------------------- .nv.info._Z9transformIXadL_ZN34_INTERNAL_9c2ff8e8_4_k_cu_e8238ea14siluEfEEEvPKfPfi --------------------------
	.section	.nv.info._Z9transformIXadL_ZN34_INTERNAL_9c2ff8e8_4_k_cu_e8238ea14siluEfEEEvPKfPfi,"",@"SHT_CUDA_INFO"
	.sectionflags	@""
	.align	4


	//----- nvinfo : EIATTR_CUDA_API_VERSION
	.align		4
        /*0000*/ 	.byte	0x04, 0x37
        /*0002*/ 	.short	(.L_342 - .L_341)
.L_341:
        /*0004*/ 	.word	0x00000082


	//----- nvinfo : EIATTR_KPARAM_INFO
	.align		4
.L_342:
        /*0008*/ 	.byte	0x04, 0x17
        /*000a*/ 	.short	(.L_344 - .L_343)
.L_343:
        /*000c*/ 	.word	0x00000000
        /*0010*/ 	.short	0x0002
        /*0012*/ 	.short	0x0010
        /*0014*/ 	.byte	0x00, 0xf0, 0x11, 0x00


	//----- nvinfo : EIATTR_KPARAM_INFO
	.align		4
.L_344:
        /*0018*/ 	.byte	0x04, 0x17
        /*001a*/ 	.short	(.L_346 - .L_345)
.L_345:
        /*001c*/ 	.word	0x00000000
        /*0020*/ 	.short	0x0001
        /*0022*/ 	.short	0x0008
        /*0024*/ 	.byte	0x00, 0xf5, 0x21, 0x00


	//----- nvinfo : EIATTR_KPARAM_INFO
	.align		4
.L_346:
        /*0028*/ 	.byte	0x04, 0x17
        /*002a*/ 	.short	(.L_348 - .L_347)
.L_347:
        /*002c*/ 	.word	0x00000000
        /*0030*/ 	.short	0x0000
        /*0032*/ 	.short	0x0000
        /*0034*/ 	.byte	0x00, 0xf5, 0x21, 0x00


	//----- nvinfo : EIATTR_SPARSE_MMA_MASK
	.align		4
.L_348:
        /*0038*/ 	.byte	0x03, 0x50
        /*003a*/ 	.short	0x0000


	//----- nvinfo : EIATTR_MAXREG_COUNT
	.align		4
        /*003c*/ 	.byte	0x03, 0x1b
        /*003e*/ 	.short	0x00ff


	//----- nvinfo : EIATTR_MERCURY_ISA_VERSION
	.align		4
        /*0040*/ 	.byte	0x03, 0x5f
        /*0042*/ 	.short	0x0101


	//----- nvinfo : EIATTR_VRC_CTA_INIT_COUNT
	.align		4
        /*0044*/ 	.byte	0x02, 0x4a
	.zero		1
	.zero		1


	//----- nvinfo : EIATTR_EXIT_INSTR_OFFSETS
	.align		4
        /*0048*/ 	.byte	0x04, 0x1c
        /*004a*/ 	.short	(.L_350 - .L_349)


	//   ....[0]....
.L_349:
        /*004c*/ 	.word	0x00000070


	//   ....[1]....
        /*0050*/ 	.word	0x00000260


	//----- nvinfo : EIATTR_CRS_STACK_SIZE
	.align		4
.L_350:
        /*0054*/ 	.byte	0x04, 0x1e
        /*0056*/ 	.short	(.L_352 - .L_351)
.L_351:
        /*0058*/ 	.word	0x00000000


	//----- nvinfo : EIATTR_CBANK_PARAM_SIZE
	.align		4
.L_352:
        /*005c*/ 	.byte	0x03, 0x19
        /*005e*/ 	.short	0x0014


	//----- nvinfo : EIATTR_PARAM_CBANK
	.align		4
        /*0060*/ 	.byte	0x04, 0x0a
        /*0062*/ 	.short	(.L_354 - .L_353)
	.align		4
.L_353:
        /*0064*/ 	.word	index@(.nv.constant0._Z9transformIXadL_ZN34_INTERNAL_9c2ff8e8_4_k_cu_e8238ea14siluEfEEEvPKfPfi)
        /*0068*/ 	.short	0x0380
        /*006a*/ 	.short	0x0014


	//----- nvinfo : EIATTR_SW_WAR
	.align		4
.L_354:
        /*006c*/ 	.byte	0x04, 0x36
        /*006e*/ 	.short	(.L_356 - .L_355)
.L_355:
        /*0070*/ 	.word	0x00000008
.L_356:


//--------------------- .nv.info._Z9transformIXadL_ZN34_INTERNAL_9c2ff8e8_4_k_cu_e8238ea14geluEfEEEvPKfPfi --------------------------
	.section	.nv.info._Z9transformIXadL_ZN34_INTERNAL_9c2ff8e8_4_k_cu_e8238ea14geluEfEEEvPKfPfi,"",@"SHT_CUDA_INFO"
	.sectionflags	@""
	.align	4


	//----- nvinfo : EIATTR_CUDA_API_VERSION
	.align		4
        /*0000*/ 	.byte	0x04, 0x37
        /*0002*/ 	.short	(.L_358 - .L_357)
.L_357:
        /*0004*/ 	.word	0x00000082


	//----- nvinfo : EIATTR_KPARAM_INFO
	.align		4
.L_358:
        /*0008*/ 	.byte	0x04, 0x17
        /*000a*/ 	.short	(.L_360 - .L_359)
.L_359:
        /*000c*/ 	.word	0x00000000
        /*0010*/ 	.short	0x0002
        /*0012*/ 	.short	0x0010
        /*0014*/ 	.byte	0x00, 0xf0, 0x11, 0x00


	//----- nvinfo : EIATTR_KPARAM_INFO
	.align		4
.L_360:
        /*0018*/ 	.byte	0x04, 0x17
        /*001a*/ 	.short	(.L_362 - .L_361)
.L_361:
        /*001c*/ 	.word	0x00000000
        /*0020*/ 	.short	0x0001
        /*0022*/ 	.short	0x0008
        /*0024*/ 	.byte	0x00, 0xf5, 0x21, 0x00


	//----- nvinfo : EIATTR_KPARAM_INFO
	.align		4
.L_362:
        /*0028*/ 	.byte	0x04, 0x17
        /*002a*/ 	.short	(.L_364 - .L_363)
.L_363:
        /*002c*/ 	.word	0x00000000
        /*0030*/ 	.short	0x0000
        /*0032*/ 	.short	0x0000
        /*0034*/ 	.byte	0x00, 0xf5, 0x21, 0x00


	//----- nvinfo : EIATTR_SPARSE_MMA_MASK
	.align		4
.L_364:
        /*0038*/ 	.byte	0x03, 0x50
        /*003a*/ 	.short	0x0000


	//----- nvinfo : EIATTR_MAXREG_COUNT
	.align		4
        /*003c*/ 	.byte	0x03, 0x1b
        /*003e*/ 	.short	0x00ff


	//----- nvinfo : EIATTR_MERCURY_ISA_VERSION
	.align		4
        /*0040*/ 	.byte	0x03, 0x5f
        /*0042*/ 	.short	0x0101


	//----- nvinfo : EIATTR_VRC_CTA_INIT_COUNT
	.align		4
        /*0044*/ 	.byte	0x02, 0x4a
	.zero		1
	.zero		1


	//----- nvinfo : EIATTR_EXIT_INSTR_OFFSETS
	.align		4
        /*0048*/ 	.byte	0x04, 0x1c
        /*004a*/ 	.short	(.L_366 - .L_365)


	//   ....[0]....
.L_365:
        /*004c*/ 	.word	0x00000070


	//   ....[1]....
        /*0050*/ 	.word	0x00000270


	//----- nvinfo : EIATTR_CBANK_PARAM_SIZE
	.align		4
.L_366:
        /*0054*/ 	.byte	0x03, 0x19
        /*0056*/ 	.short	0x0014


	//----- nvinfo : EIATTR_PARAM_CBANK
	.align		4
        /*0058*/ 	.byte	0x04, 0x0a
        /*005a*/ 	.short	(.L_368 - .L_367)
	.align		4
.L_367:
        /*005c*/ 	.word	index@(.nv.constant0._Z9transformIXadL_ZN34_INTERNAL_9c2ff8e8_4_k_cu_e8238ea14geluEfEEEvPKfPfi)
        /*0060*/ 	.short	0x0380
        /*0062*/ 	.short	0x0014


	//----- nvinfo : EIATTR_SW_WAR
	.align		4
.L_368:
        /*0064*/ 	.byte	0x04, 0x36
        /*0066*/ 	.short	(.L_370 - .L_369)
.L_369:
        /*0068*/ 	.word	0x00000008
.L_370:


//--------------------- .nv.info._Z9transformIXadL_ZN34_INTERNAL_9c2ff8e8_4_k_cu_e8238ea14stepEfEEEvPKfPfi --------------------------
	.section	.nv.info._Z9transformIXadL_ZN34_INTERNAL_9c2ff8e8_4_k_cu_e8238ea14stepEfEEEvPKfPfi,"",@"SHT_CUDA_INFO"
	.sectionflags	@""
	.align	4


	//----- nvinfo : EIATTR_CUDA_API_VERSION
	.align		4
        /*0000*/ 	.byte	0x04, 0x37
        /*0002*/ 	.short	(.L_372 - .L_371)
.L_371:
        /*0004*/ 	.word	0x00000082


	//----- nvinfo : EIATTR_KPARAM_INFO
	.align		4
.L_372:
        /*0008*/ 	.byte	0x04, 0x17
        /*000a*/ 	.short	(.L_374 - .L_373)
.L_373:
        /*000c*/ 	.word	0x00000000
        /*0010*/ 	.short	0x0002
        /*0012*/ 	.short	0x0010
        /*0014*/ 	.byte	0x00, 0xf0, 0x11, 0x00


	//----- nvinfo : EIATTR_KPARAM_INFO
	.align		4
.L_374:
        /*0018*/ 	.byte	0x04, 0x17
        /*001a*/ 	.short	(.L_376 - .L_375)
.L_375:
        /*001c*/ 	.word	0x00000000
        /*0020*/ 	.short	0x0001
        /*0022*/ 	.short	0x0008
        /*0024*/ 	.byte	0x00, 0xf5, 0x21, 0x00


	//----- nvinfo : EIATTR_KPARAM_INFO
	.align		4
.L_376:
        /*0028*/ 	.byte	0x04, 0x17
        /*002a*/ 	.short	(.L_378 - .L_377)
.L_377:
        /*002c*/ 	.word	0x00000000
        /*0030*/ 	.short	0x0000
        /*0032*/ 	.short	0x0000
        /*0034*/ 	.byte	0x00, 0xf5, 0x21, 0x00


	//----- nvinfo : EIATTR_SPARSE_MMA_MASK
	.align		4
.L_378:
        /*0038*/ 	.byte	0x03, 0x50
        /*003a*/ 	.short	0x0000


	//----- nvinfo : EIATTR_MAXREG_COUNT
	.align		4
        /*003c*/ 	.byte	0x03, 0x1b
        /*003e*/ 	.short	0x00ff


	//----- nvinfo : EIATTR_MERCURY_ISA_VERSION
	.align		4
        /*0040*/ 	.byte	0x03, 0x5f
        /*0042*/ 	.short	0x0101


	//----- nvinfo : EIATTR_VRC_CTA_INIT_COUNT
	.align		4
        /*0044*/ 	.byte	0x02, 0x4a
	.zero		1
	.zero		1


	//----- nvinfo : EIATTR_EXIT_INSTR_OFFSETS
	.align		4
        /*0048*/ 	.byte	0x04, 0x1c
        /*004a*/ 	.short	(.L_380 - .L_379)


	//   ....[0]....
.L_379:
        /*004c*/ 	.word	0x00000070


	//   ....[1]....
        /*0050*/ 	.word	0x00000100


	//----- nvinfo : EIATTR_CBANK_PARAM_SIZE
	.align		4
.L_380:
        /*0054*/ 	.byte	0x03, 0x19
        /*0056*/ 	.short	0x0014


	//----- nvinfo : EIATTR_PARAM_CBANK
	.align		4
        /*0058*/ 	.byte	0x04, 0x0a
        /*005a*/ 	.short	(.L_382 - .L_381)
	.align		4
.L_381:
        /*005c*/ 	.word	index@(.nv.constant0._Z9transformIXadL_ZN34_INTERNAL_9c2ff8e8_4_k_cu_e8238ea14stepEfEEEvPKfPfi)
        /*0060*/ 	.short	0x0380
        /*0062*/ 	.short	0x0014


	//----- nvinfo : EIATTR_SW_WAR
	.align		4
.L_382:
        /*0064*/ 	.byte	0x04, 0x36
        /*0066*/ 	.short	(.L_384 - .L_383)
.L_383:
        /*0068*/ 	.word	0x00000008
.L_384:


//--------------------- .nv.info._Z9transformIXadL_ZN34_INTERNAL_9c2ff8e8_4_k_cu_e8238ea13negEfEEEvPKfPfi --------------------------
	.section	.nv.info._Z9transformIXadL_ZN34_INTERNAL_9c2ff8e8_4_k_cu_e8238ea13negEfEEEvPKfPfi,"",@"SHT_CUDA_INFO"
	.sectionflags	@""
	.align	4


	//----- nvinfo : EIATTR_CUDA_API_VERSION
	.align		4
        /*0000*/ 	.byte	0x04, 0x37
        /*0002*/ 	.short	(.L_386 - .L_385)
.L_385:
        /*0004*/ 	.word	0x00000082


	//----- nvinfo : EIATTR_KPARAM_INFO
	.align		4
.L_386:
        /*0008*/ 	.byte	0x04, 0x17
        /*000a*/ 	.short	(.L_388 - .L_387)
.L_387:
        /*000c*/ 	.word	0x00000000
        /*0010*/ 	.short	0x0002
        /*0012*/ 	.short	0x0010
        /*0014*/ 	.byte	0x00, 0xf0, 0x11, 0x00


	//----- nvinfo : EIATTR_KPARAM_INFO
	.align		4
.L_388:
        /*0018*/ 	.byte	0x04, 0x17
        /*001a*/ 	.short	(.L_390 - .L_389)
.L_389:
        /*001c*/ 	.word	0x00000000
        /*0020*/ 	.short	0x0001
        /*0022*/ 	.short	0x0008
        /*0024*/ 	.byte	0x00, 0xf5, 0x21, 0x00


	//----- nvinfo : EIATTR_KPARAM_INFO
	.align		4
.L_390:
        /*0028*/ 	.byte	0x04, 0x17
        /*002a*/ 	.short	(.L_392 - .L_391)
.L_391:
        /*002c*/ 	.word	0x00000000
        /*0030*/ 	.short	0x0000
        /*0032*/ 	.short	0x0000
        /*0034*/ 	.byte	0x00, 0xf5, 0x21, 0x00


	//----- nvinfo : EIATTR_SPARSE_MMA_MASK
	.align		4
.L_392:
        /*0038*/ 	.byte	0x03, 0x50
        /*003a*/ 	.short	0x0000


	//----- nvinfo : EIATTR_MAXREG_COUNT
	.align		4
        /*003c*/ 	.byte	0x03, 0x1b
        /*003e*/ 	.short	0x00ff


	//----- nvinfo : EIATTR_MERCURY_ISA_VERSION
	.align		4
        /*0040*/ 	.byte	0x03, 0x5f
        /*0042*/ 	.short	0x0101


	//----- nvinfo : EIATTR_VRC_CTA_INIT_COUNT
	.align		4
        /*0044*/ 	.byte	0x02, 0x4a
	.zero		1
	.zero		1


	//----- nvinfo : EIATTR_EXIT_INSTR_OFFSETS
	.align		4
        /*0048*/ 	.byte	0x04, 0x1c
        /*004a*/ 	.short	(.L_394 - .L_393)


	//   ....[0]....
.L_393:
        /*004c*/ 	.word	0x00000070


	//   ....[1]....
        /*0050*/ 	.word	0x00000100


	//----- nvinfo : EIATTR_CBANK_PARAM_SIZE
	.align		4
.L_394:
        /*0054*/ 	.byte	0x03, 0x19
        /*0056*/ 	.short	0x0014


	//----- nvinfo : EIATTR_PARAM_CBANK
	.align		4
        /*0058*/ 	.byte	0x04, 0x0a
        /*005a*/ 	.short	(.L_396 - .L_395)
	.align		4
.L_395:
        /*005c*/ 	.word	index@(.nv.constant0._Z9transformIXadL_ZN34_INTERNAL_9c2ff8e8_4_k_cu_e8238ea13negEfEEEvPKfPfi)
        /*0060*/ 	.short	0x0380
        /*0062*/ 	.short	0x0014


	//----- nvinfo : EIATTR_SW_WAR
	.align		4
.L_396:
        /*0064*/ 	.byte	0x04, 0x36
        /*0066*/ 	.short	(.L_398 - .L_397)
.L_397:
        /*0068*/ 	.word	0x00000008
.L_398:


//--------------------- .nv.info._Z13silu_back_f32PKfS0_Pfi --------------------------
	.section	.nv.info._Z13silu_back_f32PKfS0_Pfi,"",@"SHT_CUDA_INFO"
	.sectionflags	@""
	.align	4


	//----- nvinfo : EIATTR_CUDA_API_VERSION
	.align		4
        /*0000*/ 	.byte	0x04, 0x37
        /*0002*/ 	.short	(.L_400 - .L_399)
.L_399:
        /*0004*/ 	.word	0x00000082


	//----- nvinfo : EIATTR_KPARAM_INFO
	.align		4
.L_400:
        /*0008*/ 	.byte	0x04, 0x17
        /*000a*/ 	.short	(.L_402 - .L_401)
.L_401:
        /*000c*/ 	.word	0x00000000
        /*0010*/ 	.short	0x0003
        /*0012*/ 	.short	0x0018
        /*0014*/ 	.byte	0x00, 0xf0, 0x11, 0x00


	//----- nvinfo : EIATTR_KPARAM_INFO
	.align		4
.L_402:
        /*0018*/ 	.byte	0x04, 0x17
        /*001a*/ 	.short	(.L_404 - .L_403)
.L_403:
        /*001c*/ 	.word	0x00000000
        /*0020*/ 	.short	0x0002
        /*0022*/ 	.short	0x0010
        /*0024*/ 	.byte	0x00, 0xf5, 0x21, 0x00


	//----- nvinfo : EIATTR_KPARAM_INFO
	.align		4
.L_404:
        /*0028*/ 	.byte	0x04, 0x17
        /*002a*/ 	.short	(.L_406 - .L_405)
.L_405:
        /*002c*/ 	.word	0x00000000
        /*0030*/ 	.short	0x0001
        /*0032*/ 	.short	0x0008
        /*0034*/ 	.byte	0x00, 0xf5, 0x21, 0x00


	//----- nvinfo : EIATTR_KPARAM_INFO
	.align		4
.L_406:
        /*0038*/ 	.byte	0x04, 0x17
        /*003a*/ 	.short	(.L_408 - .L_407)
.L_407:
        /*003c*/ 	.word	0x00000000
        /*0040*/ 	.short	0x0000
        /*0042*/ 	.short	0x0000
        /*0044*/ 	.byte	0x00, 0xf5, 0x21, 0x00


	//----- nvinfo : EIATTR_SPARSE_MMA_MASK
	.align		4
.L_408:
        /*0048*/ 	.byte	0x03, 0x50
        /*004a*/ 	.short	0x0000


	//----- nvinfo : EIATTR_MAXREG_COUNT
	.align		4
        /*004c*/ 	.byte	0x03, 0x1b
        /*004e*/ 	.short	0x00ff


	//----- nvinfo : EIATTR_MERCURY_ISA_VERSION
	.align		4
        /*0050*/ 	.byte	0x03, 0x5f
        /*0052*/ 	.short	0x0101


	//----- nvinfo : EIATTR_VRC_CTA_INIT_COUNT
	.align		4
        /*0054*/ 	.byte	0x02, 0x4a
	.zero		1
	.zero		1


	//----- nvinfo : EIATTR_EXIT_INSTR_OFFSETS
	.align		4
        /*0058*/ 	.byte	0x04, 0x1c
        /*005a*/ 	.short	(.L_410 - .L_409)


	//   ....[0]....
.L_409:
        /*005c*/ 	.word	0x00000070


	//   ....[1]....
        /*0060*/ 	.word	0x000002e0


	//----- nvinfo : EIATTR_CRS_STACK_SIZE
	.align		4
.L_410:
        /*0064*/ 	.byte	0x04, 0x1e
        /*0066*/ 	.short	(.L_412 - .L_411)
.L_411:
        /*0068*/ 	.word	0x00000000


	//----- nvinfo : EIATTR_CBANK_PARAM_SIZE
	.align		4
.L_412:
        /*006c*/ 	.byte	0x03, 0x19
        /*006e*/ 	.short	0x001c


	//----- nvinfo : EIATTR_PARAM_CBANK
	.align		4
        /*0070*/ 	.byte	0x04, 0x0a
        /*0072*/ 	.short	(.L_414 - .L_413)
	.align		4
.L_413:
        /*0074*/ 	.word	index@(.nv.constant0._Z13silu_back_f32PKfS0_Pfi)
        /*0078*/ 	.short	0x0380
        /*007a*/ 	.short	0x001c


	//----- nvinfo : EIATTR_SW_WAR
	.align		4
.L_414:
        /*007c*/ 	.byte	0x04, 0x36
        /*007e*/ 	.short	(.L_416 - .L_415)
.L_415:
        /*0080*/ 	.word	0x00000008
.L_416:


//--------------------- .nv.callgraph             --------------------------
	.section	.nv.callgraph,"",@"SHT_CUDA_CALLGRAPH"
	.align	4
	.sectionentsize	8
	.align		4
        /*0000*/ 	.word	0x00000000
	.align		4
        /*0004*/ 	.word	0xffffffff
	.align		4
        /*0008*/ 	.word	0x00000000
	.align		4
        /*000c*/ 	.word	0xfffffffe
	.align		4
        /*0010*/ 	.word	0x00000000
	.align		4
        /*0014*/ 	.word	0xfffffffd
	.align		4
        /*0018*/ 	.word	0x00000000
	.align		4
        /*001c*/ 	.word	0xfffffffc


//--------------------- .nv.constant4             --------------------------
	.section	.nv.constant4,"a",@progbits
	.align	8
	.align		8
.nv.constant4:
        /*0000*/ 	.dword	__cudart_i2opi_f


//--------------------- .text._Z9transformIXadL_Z4cosfEEEvPKfPfi --------------------------
	.section	.text._Z9transformIXadL_Z4cosfEEEvPKfPfi,"ax",@progbits
	.align	128
.text._Z9transformIXadL_Z4cosfEEEvPKfPfi:
        .type           _Z9transformIXadL_Z4cosfEEEvPKfPfi,@function
        .size           _Z9transformIXadL_Z4cosfEEEvPKfPfi,(.L_x_97 - _Z9transformIXadL_Z4cosfEEEvPKfPfi)
        .other          _Z9transformIXadL_Z4cosfEEEvPKfPfi,@"STO_CUDA_ENTRY STV_DEFAULT"
_Z9transformIXadL_Z4cosfEEEvPKfPfi:
[----:B------:R-:W-:Y:S01]  /*0000*/  LDC R1, c[0x0][0x37c] ;  /* 0x0000df00ff017b82 */ /* 0x000fe20000000800 */
[----:B------:R-:W0:Y:S01]  /*0010*/  S2R R2, SR_CTAID.X ;  /* 0x0000000000027919 */ /* 0x000e220000002500 */
[----:B------:R-:W0:Y:S01]  /*0020*/  LDCU UR4, c[0x0][0x360] ;  /* 0x00006c00ff0477ac */ /* 0x000e220008000800 */
[----:B------:R-:W0:Y:S01]  /*0030*/  S2R R3, SR_TID.X ;  /* 0x0000000000037919 */ /* 0x000e220000002100 */
[----:B------:R-:W1:Y:S01]  /*0040*/  LDCU UR5, c[0x0][0x390] ;  /* 0x00007200ff0577ac */ /* 0x000e620008000800 */
[----:B0-----:R-:W-:-:S05]  /*0050*/  IMAD R2, R2, UR4, R3 ;  /* 0x0000000402027c24 */ /* 0x001fca000f8e0203 */
[----:B-1----:R-:W-:-:S13]  /*0060*/  ISETP.GE.AND P0, PT, R2, UR5, PT ;  /* 0x0000000502007c0c */ /* 0x002fda000bf06270 */
[----:B------:R-:W-:Y:S05]  /*0070*/  @P0 EXIT ;  /* 0x000000000000094d */ /* 0x000fea0003800000 */
[----:B------:R-:W0:Y:S01]  /*0080*/  LDC.64 R4, c[0x0][0x380] ;  /* 0x0000e000ff047b82 */ /* 0x000e220000000a00 */
[----:B------:R-:W1:Y:S01]  /*0090*/  LDCU.64 UR6, c[0x0][0x358] ;  /* 0x00006b00ff0677ac */ /* 0x000e620008000a00 */
[----:B0-----:R-:W-:-:S05]  /*00a0*/  IMAD.WIDE R4, R2, 0x4, R4 ;  /* 0x0000000402047825 */ /* 0x001fca00078e0204 */
[----:B-1----:R-:W2:Y:S01]  /*00b0*/  LDG.E R0, desc[UR6][R4.64] ;  /* 0x0000000604007981 */ /* 0x002ea2000c1e1900 */
[----:B------:R-:W-:Y:S01]  /*00c0*/  BSSY.RECONVERGENT B0, `(.L_x_0) ;  /* 0x0000069000007945 */ /* 0x000fe20003800200 */
[C---:B--2---:R-:W-:Y:S01]  /*00d0*/  FMUL R3, R0.reuse, 0.63661974668502807617 ;  /* 0x3f22f98300037820 */ /* 0x044fe20000400000 */
[----:B------:R-:W-:-:S05]  /*00e0*/  FSETP.GE.AND P0, PT, |R0|, 105615, PT ;  /* 0x47ce47800000780b */ /* 0x000fca0003f06200 */
[----:B------:R-:W0:Y:S02]  /*00f0*/  F2I.NTZ R3, R3 ;  /* 0x0000000300037305 */ /* 0x000e240000203100 */
[----:B0-----:R-:W-:-:S05]  /*0100*/  I2FP.F32.S32 R7, R3 ;  /* 0x0000000300077245 */ /* 0x001fca0000201400 */
[----:B------:R-:W-:-:S04]  /*0110*/  FFMA R6, R7, -1.5707962512969970703, R0 ;  /* 0xbfc90fda07067823 */ /* 0x000fc80000000000 */
[----:B------:R-:W-:-:S04]  /*0120*/  FFMA R6, R7, -7.5497894158615963534e-08, R6 ;  /* 0xb3a2216807067823 */ /* 0x000fc80000000006 */
[----:B------:R-:W-:Y:S01]  /*0130*/  FFMA R6, R7, -5.3903029534742383927e-15, R6 ;  /* 0xa7c234c507067823 */ /* 0x000fe20000000006 */
[----:B------:R-:W-:Y:S06]  /*0140*/  @!P0 BRA `(.L_x_1) ;  /* 0x0000000400808947 */ /* 0x000fec0003800000 */
[----:B------:R-:W-:-:S13]  /*0150*/  FSETP.NEU.AND P0, PT, |R0|, +INF , PT ;  /* 0x7f8000000000780b */ /* 0x000fda0003f0d200 */
[----:B------:R-:W-:Y:S01]  /*0160*/  @!P0 FMUL R6, RZ, R0 ;  /* 0x00000000ff068220 */ /* 0x000fe20000400000 */
[----:B------:R-:W-:Y:S01]  /*0170*/  @!P0 IMAD.MOV.U32 R3, RZ, RZ, RZ ;  /* 0x000000ffff038224 */ /* 0x000fe200078e00ff */
[----:B------:R-:W-:Y:S06]  /*0180*/  @!P0 BRA `(.L_x_1) ;  /* 0x0000000400708947 */ /* 0x000fec0003800000 */
[----:B------:R-:W-:Y:S01]  /*0190*/  IMAD.SHL.U32 R3, R0, 0x100, RZ ;  /* 0x0000010000037824 */ /* 0x000fe200078e00ff */
[----:B------:R-:W0:Y:S01]  /*01a0*/  LDCU.64 UR8, c[0x4][URZ] ;  /* 0x01000000ff0877ac */ /* 0x000e220008000a00 */
[----:B------:R-:W-:Y:S02]  /*01b0*/  IMAD.MOV.U32 R11, RZ, RZ, RZ ;  /* 0x000000ffff0b7224 */ /* 0x000fe400078e00ff */
[----:B------:R-:W-:Y:S01]  /*01c0*/  IMAD.MOV.U32 R8, RZ, RZ, RZ ;  /* 0x000000ffff087224 */ /* 0x000fe200078e00ff */
[----:B------:R-:W-:Y:S01]  /*01d0*/  LOP3.LUT R3, R3, 0x80000000, RZ, 0xfc, !PT ;  /* 0x8000000003037812 */ /* 0x000fe200078efcff */
[----:B------:R-:W-:Y:S01]  /*01e0*/  UMOV UR5, URZ ;  /* 0x000000ff00057c82 */ /* 0x000fe20008000000 */
[----:B------:R-:W-:-:S05]  /*01f0*/  UMOV UR4, URZ ;  /* 0x000000ff00047c82 */ /* 0x000fca0008000000 */
.L_x_2:
[----:B0-----:R-:W-:Y:S01]  /*0200*/  IMAD.U32 R6, RZ, RZ, UR8 ;  /* 0x00000008ff067e24 */ /* 0x001fe2000f8e00ff */
[----:B------:R-:W-:-:S05]  /*0210*/  MOV R7, UR9 ;  /* 0x0000000900077c02 */ /* 0x000fca0008000f00 */
[----:B------:R-:W2:Y:S01]  /*0220*/  LDG.E.CONSTANT R4, desc[UR6][R6.64] ;  /* 0x0000000606047981 */ /* 0x000ea2000c1e9900 */
[----:B------:R-:W-:Y:S01]  /*0230*/  UIADD3 UR4, UPT, UPT, UR4, 0x1, URZ ;  /* 0x0000000104047890 */ /* 0x000fe2000fffe0ff */
[C---:B------:R-:W-:Y:S01]  /*0240*/  ISETP.EQ.AND P0, PT, R8.reuse, RZ, PT ;  /* 0x000000ff0800720c */ /* 0x040fe20003f02270 */
[----:B------:R-:W-:Y:S01]  /*0250*/  UIADD3 UR8, UP1, UPT, UR8, 0x4, URZ ;  /* 0x0000000408087890 */ /* 0x000fe2000ff3e0ff */
[C---:B------:R-:W-:Y:S01]  /*0260*/  ISETP.EQ.AND P1, PT, R8.reuse, 0x4, PT ;  /* 0x000000040800780c */ /* 0x040fe20003f22270 */
[----:B------:R-:W-:Y:S01]  /*0270*/  UISETP.NE.AND UP0, UPT, UR4, 0x6, UPT ;  /* 0x000000060400788c */ /* 0x000fe2000bf05270 */
[C---:B------:R-:W-:Y:S01]  /*0280*/  ISETP.EQ.AND P2, PT, R8.reuse, 0x8, PT ;  /* 0x000000080800780c */ /* 0x040fe20003f42270 */
[----:B------:R-:W-:Y:S01]  /*0290*/  UIADD3.X UR9, UPT, UPT, URZ, UR9, URZ, UP1, !UPT ;  /* 0x00000009ff097290 */ /* 0x000fe20008ffe4ff */
[C---:B------:R-:W-:Y:S02]  /*02a0*/  ISETP.EQ.AND P3, PT, R8.reuse, 0xc, PT ;  /* 0x0000000c0800780c */ /* 0x040fe40003f62270 */
[----:B------:R-:W-:-:S02]  /*02b0*/  ISETP.EQ.AND P4, PT, R8, 0x10, PT ;  /* 0x000000100800780c */ /* 0x000fc40003f82270 */
[C---:B------:R-:W-:Y:S01]  /*02c0*/  ISETP.EQ.AND P5, PT, R8.reuse, 0x14, PT ;  /* 0x000000140800780c */ /* 0x040fe20003fa2270 */
[----:B------:R-:W-:Y:S02]  /*02d0*/  VIADD R8, R8, 0x4 ;  /* 0x0000000408087836 */ /* 0x000fe40000000000 */
[----:B--2---:R-:W-:-:S03]  /*02e0*/  IMAD.WIDE.U32 R4, R4, R3, RZ ;  /* 0x0000000304047225 */ /* 0x004fc600078e00ff */
[----:B------:R-:W-:-:S04]  /*02f0*/  IADD3 R4, P6, PT, R4, R11, RZ ;  /* 0x0000000b04047210 */ /* 0x000fc80007fde0ff */
[----:B------:R-:W-:Y:S01]  /*0300*/  IADD3.X R11, PT, PT, R5, UR5, RZ, P6, !PT ;  /* 0x00000005050b7c10 */ /* 0x000fe2000b7fe4ff */
[--C-:B------:R-:W-:Y:S01]  /*0310*/  @P0 IMAD.MOV.U32 R9, RZ, RZ, R4.reuse ;  /* 0x000000ffff090224 */ /* 0x100fe200078e0004 */
[----:B------:R-:W-:Y:S01]  /*0320*/  @P4 MOV R14, R4 ;  /* 0x00000004000e4202 */ /* 0x000fe20000000f00 */
[--C-:B------:R-:W-:Y:S02]  /*0330*/  @P1 IMAD.MOV.U32 R10, RZ, RZ, R4.reuse ;  /* 0x000000ffff0a1224 */ /* 0x100fe400078e0004 */
[--C-:B------:R-:W-:Y:S02]  /*0340*/  @P2 IMAD.MOV.U32 R12, RZ, RZ, R4.reuse ;  /* 0x000000ffff0c2224 */ /* 0x100fe400078e0004 */
[--C-:B------:R-:W-:Y:S02]  /*0350*/  @P3 IMAD.MOV.U32 R13, RZ, RZ, R4.reuse ;  /* 0x000000ffff0d3224 */ /* 0x100fe400078e0004 */
[----:B------:R-:W-:Y:S01]  /*0360*/  @P5 IMAD.MOV.U32 R15, RZ, RZ, R4 ;  /* 0x000000ffff0f5224 */ /* 0x000fe200078e0004 */
[----:B------:R-:W-:Y:S06]  /*0370*/  BRA.U UP0, `(.L_x_2) ;  /* 0xfffffffd00a07547 */ /* 0x000fec000b83ffff */
[----:B------:R-:W-:Y:S01]  /*0380*/  SHF.R.U32.HI R3, RZ, 0x17, R0 ;  /* 0x00000017ff037819 */ /* 0x000fe20000011600 */
[----:B------:R-:W-:Y:S03]  /*0390*/  BSSY.RECONVERGENT B1, `(.L_x_3) ;  /* 0x0000029000017945 */ /* 0x000fe60003800200 */
[C---:B------:R-:W-:Y:S02]  /*03a0*/  LOP3.LUT R4, R3.reuse, 0xe0, RZ, 0xc0, !PT ;  /* 0x000000e003047812 */ /* 0x040fe400078ec0ff */
[----:B------:R-:W-:-:S03]  /*03b0*/  LOP3.LUT P6, RZ, R3, 0x1f, RZ, 0xc0, !PT ;  /* 0x0000001f03ff7812 */ /* 0x000fc600078cc0ff */
[----:B------:R-:W-:-:S05]  /*03c0*/  VIADD R4, R4, 0xffffff80 ;  /* 0xffffff8004047836 */ /* 0x000fca0000000000 */
[----:B------:R-:W-:-:S05]  /*03d0*/  SHF.R.U32.HI R4, RZ, 0x5, R4 ;  /* 0x00000005ff047819 */ /* 0x000fca0000011604 */
[----:B------:R-:W-:-:S05]  /*03e0*/  IMAD.U32 R6, R4, -0x4, RZ ;  /* 0xfffffffc04067824 */ /* 0x000fca00078e00ff */
[C---:B------:R-:W-:Y:S02]  /*03f0*/  ISETP.EQ.AND P3, PT, R6.reuse, -0x18, PT ;  /* 0xffffffe80600780c */ /* 0x040fe40003f62270 */
[C---:B------:R-:W-:Y:S02]  /*0400*/  ISETP.EQ.AND P4, PT, R6.reuse, -0x14, PT ;  /* 0xffffffec0600780c */ /* 0x040fe40003f82270 */
[C---:B------:R-:W-:Y:S02]  /*0410*/  ISETP.EQ.AND P2, PT, R6.reuse, -0x10, PT ;  /* 0xfffffff00600780c */ /* 0x040fe40003f42270 */
[C---:B------:R-:W-:Y:S02]  /*0420*/  ISETP.EQ.AND P1, PT, R6.reuse, -0xc, PT ;  /* 0xfffffff40600780c */ /* 0x040fe40003f22270 */
[C---:B------:R-:W-:Y:S02]  /*0430*/  ISETP.EQ.AND P0, PT, R6.reuse, -0x8, PT ;  /* 0xfffffff80600780c */ /* 0x040fe40003f02270 */
[----:B------:R-:W-:-:S03]  /*0440*/  ISETP.EQ.AND P5, PT, R6, RZ, PT ;  /* 0x000000ff0600720c */ /* 0x000fc60003fa2270 */
[----:B------:R-:W-:Y:S02]  /*0450*/  @P3 MOV R4, R9 ;  /* 0x0000000900043202 */ /* 0x000fe40000000f00 */
[C---:B------:R-:W-:Y:S01]  /*0460*/  ISETP.EQ.AND P3, PT, R6.reuse, -0x4, PT ;  /* 0xfffffffc0600780c */ /* 0x040fe20003f62270 */
[----:B------:R-:W-:Y:S02]  /*0470*/  @P4 IMAD.MOV.U32 R5, RZ, RZ, R9 ;  /* 0x000000ffff054224 */ /* 0x000fe400078e0009 */
[----:B------:R-:W-:Y:S01]  /*0480*/  @P4 IMAD.MOV.U32 R4, RZ, RZ, R10 ;  /* 0x000000ffff044224 */ /* 0x000fe200078e000a */
[----:B------:R-:W-:Y:S01]  /*0490*/  ISETP.EQ.AND P4, PT, R6, 0x4, PT ;  /* 0x000000040600780c */ /* 0x000fe20003f82270 */
[----:B------:R-:W-:Y:S02]  /*04a0*/  @P2 IMAD.MOV.U32 R4, RZ, RZ, R12 ;  /* 0x000000ffff042224 */ /* 0x000fe400078e000c */
[----:B------:R-:W-:Y:S02]  /*04b0*/  @P1 IMAD.MOV.U32 R4, RZ, RZ, R13 ;  /* 0x000000ffff041224 */ /* 0x000fe400078e000d */
[----:B------:R-:W-:-:S02]  /*04c0*/  @P0 IMAD.MOV.U32 R4, RZ, RZ, R14 ;  /* 0x000000ffff040224 */ /* 0x000fc400078e000e */
[----:B------:R-:W-:Y:S01]  /*04d0*/  @P2 IMAD.MOV.U32 R5, RZ, RZ, R10 ;  /* 0x000000ffff052224 */ /* 0x000fe200078e000a */
[----:B------:R-:W-:Y:S01]  /*04e0*/  @P1 MOV R5, R12 ;  /* 0x0000000c00051202 */ /* 0x000fe20000000f00 */
[----:B------:R-:W-:Y:S01]  /*04f0*/  @P0 IMAD.MOV.U32 R5, RZ, RZ, R13 ;  /* 0x000000ffff050224 */ /* 0x000fe200078e000d */
[----:B------:R-:W-:Y:S01]  /*0500*/  @P3 MOV R4, R15 ;  /* 0x0000000f00043202 */ /* 0x000fe20000000f00 */
[----:B------:R-:W-:Y:S02]  /*0510*/  @P5 IMAD.MOV.U32 R4, RZ, RZ, R11 ;  /* 0x000000ffff045224 */ /* 0x000fe400078e000b */
[----:B------:R-:W-:Y:S02]  /*0520*/  @P3 IMAD.MOV.U32 R5, RZ, RZ, R14 ;  /* 0x000000ffff053224 */ /* 0x000fe400078e000e */
[----:B------:R-:W-:Y:S02]  /*0530*/  @P5 IMAD.MOV.U32 R5, RZ, RZ, R15 ;  /* 0x000000ffff055224 */ /* 0x000fe400078e000f */
[----:B------:R-:W-:-:S02]  /*0540*/  @P4 IMAD.MOV.U32 R5, RZ, RZ, R11 ;  /* 0x000000ffff054224 */ /* 0x000fc400078e000b */
[----:B------:R-:W-:Y:S01]  /*0550*/  IMAD.MOV.U32 R8, RZ, RZ, R4 ;  /* 0x000000ffff087224 */ /* 0x000fe200078e0004 */
[----:B------:R-:W-:Y:S06]  /*0560*/  @!P6 BRA `(.L_x_4) ;  /* 0x00000000002ce947 */ /* 0x000fec0003800000 */
[----:B------:R-:W-:Y:S01]  /*0570*/  @P2 MOV R4, R9 ;  /* 0x0000000900042202 */ /* 0x000fe20000000f00 */
[----:B------:R-:W-:Y:S01]  /*0580*/  @P1 IMAD.MOV.U32 R4, RZ, RZ, R10 ;  /* 0x000000ffff041224 */ /* 0x000fe200078e000a */
[----:B------:R-:W-:Y:S01]  /*0590*/  LOP3.LUT R3, R3, 0x1f, RZ, 0xc0, !PT ;  /* 0x0000001f03037812 */ /* 0x000fe200078ec0ff */
[----:B------:R-:W-:Y:S01]  /*05a0*/  @P0 IMAD.MOV.U32 R4, RZ, RZ, R12 ;  /* 0x000000ffff040224 */ /* 0x000fe200078e000c */
[----:B------:R-:W-:Y:S01]  /*05b0*/  ISETP.EQ.AND P0, PT, R6, 0x8, PT ;  /* 0x000000080600780c */ /* 0x000fe20003f02270 */
[----:B------:R-:W-:Y:S01]  /*05c0*/  @P3 IMAD.MOV.U32 R4, RZ, RZ, R13 ;  /* 0x000000ffff043224 */ /* 0x000fe200078e000d */
[----:B------:R-:W-:Y:S01]  /*05d0*/  SHF.L.W.U32.HI R8, R5, R3, R8 ;  /* 0x0000000305087219 */ /* 0x000fe20000010e08 */
[----:B------:R-:W-:Y:S01]  /*05e0*/  @P5 IMAD.MOV.U32 R4, RZ, RZ, R14 ;  /* 0x000000ffff045224 */ /* 0x000fe200078e000e */
[----:B------:R-:W-:-:S09]  /*05f0*/  @P4 MOV R4, R15 ;  /* 0x0000000f00044202 */ /* 0x000fd20000000f00 */
[----:B------:R-:W-:-:S05]  /*0600*/  @P0 IMAD.MOV.U32 R4, RZ, RZ, R11 ;  /* 0x000000ffff040224 */ /* 0x000fca00078e000b */
[----:B------:R-:W-:-:S07]  /*0610*/  SHF.L.W.U32.HI R5, R4, R3, R5 ;  /* 0x0000000304057219 */ /* 0x000fce0000010e05 */
.L_x_4:
[----:B------:R-:W-:Y:S05]  /*0620*/  BSYNC.RECONVERGENT B1 ;  /* 0x0000000000017941 */ /* 0x000fea0003800200 */
.L_x_3:
[C---:B------:R-:W-:Y:S01]  /*0630*/  SHF.L.W.U32.HI R9, R5.reuse, 0x2, R8 ;  /* 0x0000000205097819 */ /* 0x040fe20000010e08 */
[----:B------:R-:W-:Y:S01]  /*0640*/  IMAD.SHL.U32 R5, R5, 0x4, RZ ;  /* 0x0000000405057824 */ /* 0x000fe200078e00ff */
[----:B------:R-:W-:Y:S01]  /*0650*/  UMOV UR4, 0x54442d19 ;  /* 0x54442d1900047882 */ /* 0x000fe20000000000 */
[----:B------:R-:W-:Y:S01]  /*0660*/  UMOV UR5, 0x3bf921fb ;  /* 0x3bf921fb00057882 */ /* 0x000fe20000000000 */
[----:B------:R-:W-:Y:S02]  /*0670*/  SHF.R.S32.HI R4, RZ, 0x1f, R9 ;  /* 0x0000001fff047819 */ /* 0x000fe40000011409 */
[----:B------:R-:W-:Y:S02]  /*0680*/  ISETP.GE.AND P0, PT, R0, RZ, PT ;  /* 0x000000ff0000720c */ /* 0x000fe40003f06270 */
[C---:B------:R-:W-:Y:S02]  /*0690*/  LOP3.LUT R6, R4.reuse, R5, RZ, 0x3c, !PT ;  /* 0x0000000504067212 */ /* 0x040fe400078e3cff */
[----:B------:R-:W-:-:S02]  /*06a0*/  LOP3.LUT R7, R4, R9, RZ, 0x3c, !PT ;  /* 0x0000000904077212 */ /* 0x000fc400078e3cff */
[----:B------:R-:W-:Y:S02]  /*06b0*/  SHF.R.U32.HI R3, RZ, 0x1e, R8 ;  /* 0x0000001eff037819 */ /* 0x000fe40000011608 */
[----:B------:R-:W0:Y:S01]  /*06c0*/  I2F.F64.S64 R4, R6 ;  /* 0x0000000600047312 */ /* 0x000e220000301c00 */
[C---:B------:R-:W-:Y:S02]  /*06d0*/  LOP3.LUT R0, R9.reuse, R0, RZ, 0x3c, !PT ;  /* 0x0000000009007212 */ /* 0x040fe400078e3cff */
[----:B------:R-:W-:Y:S02]  /*06e0*/  LEA.HI R3, R9, R3, RZ, 0x1 ;  /* 0x0000000309037211 */ /* 0x000fe400078f08ff */
[----:B------:R-:W-:-:S03]  /*06f0*/  ISETP.GE.AND P1, PT, R0, RZ, PT ;  /* 0x000000ff0000720c */ /* 0x000fc60003f26270 */
[----:B------:R-:W-:-:S04]  /*0700*/  IMAD.MOV R0, RZ, RZ, -R3 ;  /* 0x000000ffff007224 */ /* 0x000fc800078e0a03 */
[----:B------:R-:W-:Y:S01]  /*0710*/  @!P0 IMAD.MOV.U32 R3, RZ, RZ, R0 ;  /* 0x000000ffff038224 */ /* 0x000fe200078e0000 */
[----:B0-----:R-:W-:-:S10]  /*0720*/  DMUL R4, R4, UR4 ;  /* 0x0000000404047c28 */ /* 0x001fd40008000000 */
[----:B------:R-:W0:Y:S02]  /*0730*/  F2F.F32.F64 R4, R4 ;  /* 0x0000000400047310 */ /* 0x000e240000301000 */
[----:B0-----:R-:W-:-:S07]  /*0740*/  FSEL R6, -R4, R4, !P1 ;  /* 0x0000000404067208 */ /* 0x001fce0004800100 */
.L_x_1:
[----:B------:R-:W-:Y:S05]  /*0750*/  BSYNC.RECONVERGENT B0 ;  /* 0x0000000000007941 */ /* 0x000fea0003800200 */
.L_x_0:
[----:B------:R-:W-:Y:S01]  /*0760*/  MOV R0, 0x37cbac00 ;  /* 0x37cbac0000007802 */ /* 0x000fe20000000f00 */
[----:B------:R-:W-:Y:S01]  /*0770*/  FMUL R7, R6, R6 ;  /* 0x0000000606077220 */ /* 0x000fe20000400000 */
[C---:B------:R-:W-:Y:S01]  /*0780*/  LOP3.LUT R8, R3.reuse, 0x1, RZ, 0xc0, !PT ;  /* 0x0000000103087812 */ /* 0x040fe200078ec0ff */
[----:B------:R-:W0:Y:S01]  /*0790*/  LDC.64 R4, c[0x0][0x388] ;  /* 0x0000e200ff047b82 */ /* 0x000e220000000a00 */
[----:B------:R-:W-:Y:S02]  /*07a0*/  VIADD R3, R3, 0x1 ;  /* 0x0000000103037836 */ /* 0x000fe40000000000 */
[----:B------:R-:W-:Y:S01]  /*07b0*/  FFMA R0, R7, R0, -0.0013887860113754868507 ;  /* 0xbab607ed07007423 */ /* 0x000fe20000000000 */
[----:B------:R-:W-:Y:S01]  /*07c0*/  ISETP.NE.U32.AND P0, PT, R8, 0x1, PT ;  /* 0x000000010800780c */ /* 0x000fe20003f05070 */
[----:B------:R-:W-:Y:S02]  /*07d0*/  IMAD.MOV.U32 R8, RZ, RZ, 0x3c0885e4 ;  /* 0x3c0885e4ff087424 */ /* 0x000fe400078e00ff */
[----:B------:R-:W-:Y:S01]  /*07e0*/  IMAD.MOV.U32 R9, RZ, RZ, 0x3e2aaaa8 ;  /* 0x3e2aaaa8ff097424 */ /* 0x000fe200078e00ff */
[----:B------:R-:W-:-:S02]  /*07f0*/  FSEL R0, R0, -0.00019574658654164522886, P0 ;  /* 0xb94d415300007808 */ /* 0x000fc40000000000 */
[----:B------:R-:W-:Y:S02]  /*0800*/  FSEL R8, R8, 0.041666727513074874878, !P0 ;  /* 0x3d2aaabb08087808 */ /* 0x000fe40004000000 */
[----:B------:R-:W-:Y:S02]  /*0810*/  LOP3.LUT P1, RZ, R3, 0x2, RZ, 0xc0, !PT ;  /* 0x0000000203ff7812 */ /* 0x000fe4000782c0ff */
[----:B------:R-:W-:Y:S01]  /*0820*/  FSEL R3, -R9, -0.4999999701976776123, !P0 ;  /* 0xbeffffff09037808 */ /* 0x000fe20004000100 */
[----:B------:R-:W-:Y:S01]  /*0830*/  FFMA R8, R7, R0, R8 ;  /* 0x0000000007087223 */ /* 0x000fe20000000008 */
[----:B------:R-:W-:-:S03]  /*0840*/  FSEL R0, R6, 1, !P0 ;  /* 0x3f80000006007808 */ /* 0x000fc60004000000 */
[C---:B------:R-:W-:Y:S02]  /*0850*/  FFMA R3, R7.reuse, R8, R3 ;  /* 0x0000000807037223 */ /* 0x040fe40000000003 */
[----:B------:R-:W-:-:S04]  /*0860*/  FFMA R7, R7, R0, RZ ;  /* 0x0000000007077223 */ /* 0x000fc800000000ff */
[----:B------:R-:W-:Y:S01]  /*0870*/  FFMA R3, R7, R3, R0 ;  /* 0x0000000307037223 */ /* 0x000fe20000000000 */
[----:B0-----:R-:W-:-:S04]  /*0880*/  IMAD.WIDE R4, R2, 0x4, R4 ;  /* 0x0000000402047825 */ /* 0x001fc800078e0204 */
[----:B------:R-:W-:-:S05]  /*0890*/  @P1 FADD R3, RZ, -R3 ;  /* 0x80000003ff031221 */ /* 0x000fca0000000000 */
[----:B------:R-:W-:Y:S01]  /*08a0*/  STG.E desc[UR6][R4.64], R3 ;  /* 0x0000000304007986 */ /* 0x000fe2000c101906 */
[----:B------:R-:W-:Y:S05]  /*08b0*/  EXIT ;  /* 0x000000000000794d */ /* 0x000fea0003800000 */
.L_x_5:
[----:B------:R-:W-:-:S00]  /*08c0*/  BRA `(.L_x_5) ;  /* 0xfffffffc00fc7947 */ /* 0x000fc0000383ffff */
[----:B------:R-:W-:-:S00]  /*08d0*/  NOP ;  /* 0x0000000000007918 */ /* 0x000fc00000000000 */
        /* <DEDUP_REMOVED lines=10> */
.L_x_97:


//--------------------- .text._Z9transformIXadL_Z4sinfEEEvPKfPfi --------------------------
	.section	.text._Z9transformIXadL_Z4sinfEEEvPKfPfi,"ax",@progbits
	.align	128
.text._Z9transformIXadL_Z4sinfEEEvPKfPfi:
        .type           _Z9transformIXadL_Z4sinfEEEvPKfPfi,@function
        .size           _Z9transformIXadL_Z4sinfEEEvPKfPfi,(.L_x_98 - _Z9transformIXadL_Z4sinfEEEvPKfPfi)
        .other          _Z9transformIXadL_Z4sinfEEEvPKfPfi,@"STO_CUDA_ENTRY STV_DEFAULT"
_Z9transformIXadL_Z4sinfEEEvPKfPfi:
        /* <DEDUP_REMOVED lines=32> */
.L_x_8:
        /* <DEDUP_REMOVED lines=66> */
.L_x_10:
[----:B------:R-:W-:Y:S05]  /*0620*/  BSYNC.RECONVERGENT B1 ;  /* 0x0000000000017941 */ /* 0x000fea0003800200 */
.L_x_9:
        /* <DEDUP_REMOVED lines=18> */
.L_x_7:
[----:B------:R-:W-:Y:S05]  /*0750*/  BSYNC.RECONVERGENT B0 ;  /* 0x0000000000007941 */ /* 0x000fea0003800200 */
.L_x_6:
[----:B------:R-:W-:Y:S01]  /*0760*/  MOV R0, 0x37cbac00 ;  /* 0x37cbac0000007802 */ /* 0x000fe20000000f00 */
[----:B------:R-:W-:Y:S01]  /*0770*/  FMUL R7, R6, R6 ;  /* 0x0000000606077220 */ /* 0x000fe20000400000 */
[----:B------:R-:W-:Y:S01]  /*0780*/  LOP3.LUT R8, R3, 0x1, RZ, 0xc0, !PT ;  /* 0x0000000103087812 */ /* 0x000fe200078ec0ff */
[----:B------:R-:W0:Y:S01]  /*0790*/  LDC.64 R4, c[0x0][0x388] ;  /* 0x0000e200ff047b82 */ /* 0x000e220000000a00 */
[----:B------:R-:W-:Y:S02]  /*07a0*/  IMAD.MOV.U32 R9, RZ, RZ, 0x3effffff ;  /* 0x3effffffff097424 */ /* 0x000fe400078e00ff */
[----:B------:R-:W-:Y:S01]  /*07b0*/  FFMA R0, R7, R0, -0.0013887860113754868507 ;  /* 0xbab607ed07007423 */ /* 0x000fe20000000000 */
[----:B------:R-:W-:Y:S01]  /*07c0*/  ISETP.NE.U32.AND P0, PT, R8, 0x1, PT ;  /* 0x000000010800780c */ /* 0x000fe20003f05070 */
[----:B------:R-:W-:Y:S01]  /*07d0*/  IMAD.MOV.U32 R8, RZ, RZ, 0x3d2aaabb ;  /* 0x3d2aaabbff087424 */ /* 0x000fe200078e00ff */
[----:B------:R-:W-:Y:S02]  /*07e0*/  LOP3.LUT P1, RZ, R3, 0x2, RZ, 0xc0, !PT ;  /* 0x0000000203ff7812 */ /* 0x000fe4000782c0ff */
[----:B------:R-:W-:-:S02]  /*07f0*/  FSEL R0, R0, -0.00019574658654164522886, !P0 ;  /* 0xb94d415300007808 */ /* 0x000fc40004000000 */
[----:B------:R-:W-:Y:S02]  /*0800*/  FSEL R8, R8, 0.0083327032625675201416, !P0 ;  /* 0x3c0885e408087808 */ /* 0x000fe40004000000 */
[----:B------:R-:W-:-:S03]  /*0810*/  FSEL R3, -R9, -0.16666662693023681641, !P0 ;  /* 0xbe2aaaa809037808 */ /* 0x000fc60004000100 */
[----:B------:R-:W-:Y:S01]  /*0820*/  FFMA R8, R7, R0, R8 ;  /* 0x0000000007087223 */ /* 0x000fe20000000008 */
[----:B------:R-:W-:-:S03]  /*0830*/  FSEL R0, R6, 1, P0 ;  /* 0x3f80000006007808 */ /* 0x000fc60000000000 */
[C---:B------:R-:W-:Y:S02]  /*0840*/  FFMA R3, R7.reuse, R8, R3 ;  /* 0x0000000807037223 */ /* 0x040fe40000000003 */
[----:B------:R-:W-:-:S04]  /*0850*/  FFMA R7, R7, R0, RZ ;  /* 0x0000000007077223 */ /* 0x000fc800000000ff */
[----:B------:R-:W-:Y:S01]  /*0860*/  FFMA R3, R7, R3, R0 ;  /* 0x0000000307037223 */ /* 0x000fe20000000000 */
[----:B0-----:R-:W-:-:S04]  /*0870*/  IMAD.WIDE R4, R2, 0x4, R4 ;  /* 0x0000000402047825 */ /* 0x001fc800078e0204 */
[----:B------:R-:W-:-:S05]  /*0880*/  @P1 FADD R3, RZ, -R3 ;  /* 0x80000003ff031221 */ /* 0x000fca0000000000 */
[----:B------:R-:W-:Y:S01]  /*0890*/  STG.E desc[UR6][R4.64], R3 ;  /* 0x0000000304007986 */ /* 0x000fe2000c101906 */
[----:B------:R-:W-:Y:S05]  /*08a0*/  EXIT ;  /* 0x000000000000794d */ /* 0x000fea0003800000 */
.L_x_11:
        /* <DEDUP_REMOVED lines=13> */
.L_x_98:


//--------------------- .text._Z9transformIXadL_Z5sqrtfEEEvPKfPfi --------------------------
	.section	.text._Z9transformIXadL_Z5sqrtfEEEvPKfPfi,"ax",@progbits
	.align	128
.text._Z9transformIXadL_Z5sqrtfEEEvPKfPfi:
        .type           _Z9transformIXadL_Z5sqrtfEEEvPKfPfi,@function
        .size           _Z9transformIXadL_Z5sqrtfEEEvPKfPfi,(.L_x_99 - _Z9transformIXadL_Z5sqrtfEEEvPKfPfi)
        .other          _Z9transformIXadL_Z5sqrtfEEEvPKfPfi,@"STO_CUDA_ENTRY STV_DEFAULT"
_Z9transformIXadL_Z5sqrtfEEEvPKfPfi:
        /* <DEDUP_REMOVED lines=13> */
[----:B--2---:R-:W-:Y:S01]  /*00d0*/  IADD3 R4, PT, PT, R0, -0xd000000, RZ ;  /* 0xf300000000047810 */ /* 0x004fe20007ffe0ff */
[----:B------:R0:W1:Y:S03]  /*00e0*/  MUFU.RSQ R7, R0 ;  /* 0x0000000000077308 */ /* 0x0000660000001400 */
[----:B------:R-:W-:-:S13]  /*00f0*/  ISETP.GT.U32.AND P0, PT, R4, 0x727fffff, PT ;  /* 0x727fffff0400780c */ /* 0x000fda0003f04070 */
[----:B0-----:R-:W-:Y:S05]  /*0100*/  @!P0 BRA `(.L_x_13) ;  /* 0x00000000000c8947 */ /* 0x001fea0003800000 */
[----:B------:R-:W-:-:S07]  /*0110*/  MOV R9, 0x130 ;  /* 0x0000013000097802 */ /* 0x000fce0000000f00 */
[----:B-1----:R-:W-:Y:S05]  /*0120*/  CALL.REL.NOINC `($__internal_0_$__cuda_sm20_sqrt_rn_f32_slowpath) ;  /* 0x0000000000287944 */ /* 0x002fea0003c00000 */
[----:B------:R-:W-:Y:S05]  /*0130*/  BRA `(.L_x_14) ;  /* 0x0000000000107947 */ /* 0x000fea0003800000 */
.L_x_13:
[----:B-1----:R-:W-:Y:S01]  /*0140*/  FMUL.FTZ R3, R0, R7 ;  /* 0x0000000700037220 */ /* 0x002fe20000410000 */
[----:B------:R-:W-:-:S03]  /*0150*/  FMUL.FTZ R7, R7, 0.5 ;  /* 0x3f00000007077820 */ /* 0x000fc60000410000 */
[----:B------:R-:W-:-:S04]  /*0160*/  FFMA R0, -R3, R3, R0 ;  /* 0x0000000303007223 */ /* 0x000fc80000000100 */
[----:B------:R-:W-:-:S07]  /*0170*/  FFMA R7, R0, R7, R3 ;  /* 0x0000000700077223 */ /* 0x000fce0000000003 */
.L_x_14:
[----:B------:R-:W-:Y:S05]  /*0180*/  BSYNC.RECONVERGENT B0 ;  /* 0x0000000000007941 */ /* 0x000fea0003800200 */
.L_x_12:
[----:B------:R-:W0:Y:S02]  /*0190*/  LDC.64 R2, c[0x0][0x388] ;  /* 0x0000e200ff027b82 */ /* 0x000e240000000a00 */
[----:B0-----:R-:W-:-:S05]  /*01a0*/  IMAD.WIDE R2, R5, 0x4, R2 ;  /* 0x0000000405027825 */ /* 0x001fca00078e0202 */
[----:B------:R-:W-:Y:S01]  /*01b0*/  STG.E desc[UR4][R2.64], R7 ;  /* 0x0000000702007986 */ /* 0x000fe2000c101904 */
[----:B------:R-:W-:Y:S05]  /*01c0*/  EXIT ;  /* 0x000000000000794d */ /* 0x000fea0003800000 */
        .weak           $__internal_0_$__cuda_sm20_sqrt_rn_f32_slowpath
        .type           $__internal_0_$__cuda_sm20_sqrt_rn_f32_slowpath,@function
        .size           $__internal_0_$__cuda_sm20_sqrt_rn_f32_slowpath,(.L_x_99 - $__internal_0_$__cuda_sm20_sqrt_rn_f32_slowpath)
$__internal_0_$__cuda_sm20_sqrt_rn_f32_slowpath:
[----:B------:R-:W-:-:S13]  /*01d0*/  LOP3.LUT P0, RZ, R0, 0x7fffffff, RZ, 0xc0, !PT ;  /* 0x7fffffff00ff7812 */ /* 0x000fda000780c0ff */
[----:B------:R-:W-:Y:S01]  /*01e0*/  @!P0 MOV R2, R0 ;  /* 0x0000000000028202 */ /* 0x000fe20000000f00 */
[----:B------:R-:W-:Y:S06]  /*01f0*/  @!P0 BRA `(.L_x_15) ;  /* 0x0000000000408947 */ /* 0x000fec0003800000 */
[----:B------:R-:W-:-:S13]  /*0200*/  FSETP.GEU.FTZ.AND P0, PT, R0, RZ, PT ;  /* 0x000000ff0000720b */ /* 0x000fda0003f1e000 */
[----:B------:R-:W-:Y:S01]  /*0210*/  @!P0 MOV R2, 0x7fffffff ;  /* 0x7fffffff00028802 */ /* 0x000fe20000000f00 */
[----:B------:R-:W-:Y:S06]  /*0220*/  @!P0 BRA `(.L_x_15) ;  /* 0x0000000000348947 */ /* 0x000fec0003800000 */
[----:B------:R-:W-:-:S13]  /*0230*/  FSETP.GTU.FTZ.AND P0, PT, |R0|, +INF , PT ;  /* 0x7f8000000000780b */ /* 0x000fda0003f1c200 */
[----:B------:R-:W-:Y:S01]  /*0240*/  @P0 FADD.FTZ R2, R0, 1 ;  /* 0x3f80000000020421 */ /* 0x000fe20000010000 */
[----:B------:R-:W-:Y:S06]  /*0250*/  @P0 BRA `(.L_x_15) ;  /* 0x0000000000280947 */ /* 0x000fec0003800000 */
[----:B------:R-:W-:-:S13]  /*0260*/  FSETP.NEU.FTZ.AND P0, PT, |R0|, +INF , PT ;  /* 0x7f8000000000780b */ /* 0x000fda0003f1d200 */
[----:B------:R-:W-:-:S04]  /*0270*/  @P0 FFMA R3, R0, 1.84467440737095516160e+19, RZ ;  /* 0x5f80000000030823 */ /* 0x000fc800000000ff */
[----:B------:R-:W0:Y:S02]  /*0280*/  @P0 MUFU.RSQ R2, R3 ;  /* 0x0000000300020308 */ /* 0x000e240000001400 */
[----:B0-----:R-:W-:Y:S01]  /*0290*/  @P0 FMUL.FTZ R4, R3, R2 ;  /* 0x0000000203040220 */ /* 0x001fe20000410000 */
[----:B------:R-:W-:Y:S01]  /*02a0*/  @P0 FMUL.FTZ R8, R2, 0.5 ;  /* 0x3f00000002080820 */ /* 0x000fe20000410000 */
[----:B------:R-:W-:Y:S02]  /*02b0*/  @!P0 MOV R2, R0 ;  /* 0x0000000000028202 */ /* 0x000fe40000000f00 */
[----:B------:R-:W-:-:S04]  /*02c0*/  @P0 FADD.FTZ R6, -R4, -RZ ;  /* 0x800000ff04060221 */ /* 0x000fc80000010100 */
[----:B------:R-:W-:-:S04]  /*02d0*/  @P0 FFMA R7, R4, R6, R3 ;  /* 0x0000000604070223 */ /* 0x000fc80000000003 */
[----:B------:R-:W-:-:S04]  /*02e0*/  @P0 FFMA R7, R7, R8, R4 ;  /* 0x0000000807070223 */ /* 0x000fc80000000004 */
[----:B------:R-:W-:-:S07]  /*02f0*/  @P0 FMUL.FTZ R2, R7, 2.3283064365386962891e-10 ;  /* 0x2f80000007020820 */ /* 0x000fce0000410000 */
.L_x_15:
[----:B------:R-:W-:Y:S01]  /*0300*/  HFMA2 R3, -RZ, RZ, 0, 0 ;  /* 0x00000000ff037431 */ /* 0x000fe200000001ff */
[----:B------:R-:W-:Y:S02]  /*0310*/  MOV R7, R2 ;  /* 0x0000000200077202 */ /* 0x000fe40000000f00 */
[----:B------:R-:W-:-:S04]  /*0320*/  MOV R2, R9 ;  /* 0x0000000900027202 */ /* 0x000fc80000000f00 */
[----:B------:R-:W-:Y:S05]  /*0330*/  RET.REL.NODEC R2 `(_Z9transformIXadL_Z5sqrtfEEEvPKfPfi) ;  /* 0xfffffffc02307950 */ /* 0x000fea0003c3ffff */
.L_x_16:
        /* <DEDUP_REMOVED lines=12> */
.L_x_99:


//--------------------- .text._Z9transformIXadL_ZN34_INTERNAL_9c2ff8e8_4_k_cu_e8238ea13sqrEfEEEvPKfPfi --------------------------
	.section	.text._Z9transformIXadL_ZN34_INTERNAL_9c2ff8e8_4_k_cu_e8238ea13sqrEfEEEvPKfPfi,"ax",@progbits
	.align	128
.text._Z9transformIXadL_ZN34_INTERNAL_9c2ff8e8_4_k_cu_e8238ea13sqrEfEEEvPKfPfi:
        .type           _Z9transformIXadL_ZN34_INTERNAL_9c2ff8e8_4_k_cu_e8238ea13sqrEfEEEvPKfPfi,@function
        .size           _Z9transformIXadL_ZN34_INTERNAL_9c2ff8e8_4_k_cu_e8238ea13sqrEfEEEvPKfPfi,(.L_x_101 - _Z9transformIXadL_ZN34_INTERNAL_9c2ff8e8_4_k_cu_e8238ea13sqrEfEEEvPKfPfi)
        .other          _Z9transformIXadL_ZN34_INTERNAL_9c2ff8e8_4_k_cu_e8238ea13sqrEfEEEvPKfPfi,@"STO_CUDA_ENTRY STV_DEFAULT"
_Z9transformIXadL_ZN34_INTERNAL_9c2ff8e8_4_k_cu_e8238ea13sqrEfEEEvPKfPfi:
        /* <DEDUP_REMOVED lines=9> */
[----:B------:R-:W1:Y:S07]  /*0090*/  LDCU.64 UR4, c[0x0][0x358] ;  /* 0x00006b00ff0477ac */ /* 0x000e6e0008000a00 */
[----:B------:R-:W2:Y:S01]  /*00a0*/  LDC.64 R4, c[0x0][0x388] ;  /* 0x0000e200ff047b82 */ /* 0x000ea20000000a00 */
[----:B0-----:R-:W-:-:S06]  /*00b0*/  IMAD.WIDE R2, R7, 0x4, R2 ;  /* 0x0000000407027825 */ /* 0x001fcc00078e0202 */
[----:B-1----:R-:W3:Y:S01]  /*00c0*/  LDG.E R2, desc[UR4][R2.64] ;  /* 0x0000000402027981 */ /* 0x002ee2000c1e1900 */
[----:B--2---:R-:W-:-:S04]  /*00d0*/  IMAD.WIDE R4, R7, 0x4, R4 ;  /* 0x0000000407047825 */ /* 0x004fc800078e0204 */
[----:B---3--:R-:W-:-:S05]  /*00e0*/  FMUL R7, R2, R2 ;  /* 0x0000000202077220 */ /* 0x008fca0000400000 */
[----:B------:R-:W-:Y:S01]  /*00f0*/  STG.E desc[UR4][R4.64], R7 ;  /* 0x0000000704007986 */ /* 0x000fe2000c101904 */
[----:B------:R-:W-:Y:S05]  /*0100*/  EXIT ;  /* 0x000000000000794d */ /* 0x000fea0003800000 */
.L_x_17:
        /* <DEDUP_REMOVED lines=15> */
.L_x_101:


//--------------------- .text._Z9transformIXadL_ZN34_INTERNAL_9c2ff8e8_4_k_cu_e8238ea13eluEfEEEvPKfPfi --------------------------
	.section	.text._Z9transformIXadL_ZN34_INTERNAL_9c2ff8e8_4_k_cu_e8238ea13eluEfEEEvPKfPfi,"ax",@progbits
	.align	128
.text._Z9transformIXadL_ZN34_INTERNAL_9c2ff8e8_4_k_cu_e8238ea13eluEfEEEvPKfPfi:
        .type           _Z9transformIXadL_ZN34_INTERNAL_9c2ff8e8_4_k_cu_e8238ea13eluEfEEEvPKfPfi,@function
        .size           _Z9transformIXadL_ZN34_INTERNAL_9c2ff8e8_4_k_cu_e8238ea13eluEfEEEvPKfPfi,(.L_x_102 - _Z9transformIXadL_ZN34_INTERNAL_9c2ff8e8_4_k_cu_e8238ea13eluEfEEEvPKfPfi)
        .other          _Z9transformIXadL_ZN34_INTERNAL_9c2ff8e8_4_k_cu_e8238ea13eluEfEEEvPKfPfi,@"STO_CUDA_ENTRY STV_DEFAULT"
_Z9transformIXadL_ZN34_INTERNAL_9c2ff8e8_4_k_cu_e8238ea13eluEfEEEvPKfPfi:
        /* <DEDUP_REMOVED lines=13> */
[----:B------:R-:W-:Y:S01]  /*00d0*/  BSSY.RECONVERGENT B0, `(.L_x_18) ;  /* 0x0000022000007945 */ /* 0x000fe20003800200 */
[----:B--2---:R-:W-:Y:S01]  /*00e0*/  IMAD.WIDE R2, R7, 0x4, R2 ;  /* 0x0000000407027825 */ /* 0x004fe200078e0202 */
[----:B---3--:R-:W-:-:S13]  /*00f0*/  FSETP.GT.AND P0, PT, R5, RZ, PT ;  /* 0x000000ff0500720b */ /* 0x008fda0003f04000 */
[----:B------:R-:W-:Y:S05]  /*0100*/  @P0 BRA `(.L_x_19) ;  /* 0x0000000000780947 */ /* 0x000fea0003800000 */
[C---:B------:R-:W-:Y:S01]  /*0110*/  FMUL R0, R5.reuse, 1.4426950216293334961 ;  /* 0x3fb8aa3b05007820 */ /* 0x040fe20000400000 */
[----:B------:R-:W-:Y:S01]  /*0120*/  FSETP.GEU.AND P0, PT, |R5|, 0.40999999642372131348, PT ;  /* 0x3ed1eb850500780b */ /* 0x000fe20003f0e200 */
[----:B------:R-:W-:-:S04]  /*0130*/  HFMA2 R8, -RZ, RZ, 0.83837890625, -4044 ;  /* 0x3ab5ebe6ff087431 */ /* 0x000fc800000001ff */
[----:B------:R-:W0:Y:S02]  /*0140*/  FRND R0, R0 ;  /* 0x0000000000007307 */ /* 0x000e240000201000 */
[----:B0-----:R-:W-:-:S04]  /*0150*/  FSEL R4, R0, RZ, P0 ;  /* 0x000000ff00047208 */ /* 0x001fc80000000000 */
[C---:B------:R-:W-:Y:S01]  /*0160*/  FSETP.NEU.AND P1, PT, R4.reuse, 128, PT ;  /* 0x430000000400780b */ /* 0x040fe20003f2d000 */
[----:B------:R-:W-:-:S03]  /*0170*/  FFMA R7, R4, -0.693145751953125, R5 ;  /* 0xbf31720004077823 */ /* 0x000fc60000000005 */
[C---:B------:R-:W-:Y:S01]  /*0180*/  FSEL R6, R4.reuse, 127, P1 ;  /* 0x42fe000004067808 */ /* 0x040fe20000800000 */
[----:B------:R-:W-:-:S03]  /*0190*/  FFMA R7, R4, -1.428606765330187045e-06, R7 ;  /* 0xb5bfbe8e04077823 */ /* 0x000fc60000000007 */
[C---:B------:R-:W-:Y:S01]  /*01a0*/  FSETP.GEU.AND P0, PT, R6.reuse, -126, PT ;  /* 0xc2fc00000600780b */ /* 0x040fe20003f0e000 */
[C---:B------:R-:W-:Y:S01]  /*01b0*/  FMUL R9, R6.reuse, 0.5 ;  /* 0x3f00000006097820 */ /* 0x040fe20000400000 */
[----:B------:R-:W-:Y:S01]  /*01c0*/  FFMA R0, R7, R8, 0.0083824126049876213074 ;  /* 0x3c09566307007423 */ /* 0x000fe20000000008 */
[----:B------:R-:W-:-:S03]  /*01d0*/  FSETP.GEU.AND P2, PT, R6, -25, PT ;  /* 0xc1c800000600780b */ /* 0x000fc60003f4e000 */
[----:B------:R-:W-:Y:S01]  /*01e0*/  FSEL R9, R9, R6, !P0 ;  /* 0x0000000609097208 */ /* 0x000fe20004000000 */
[----:B------:R-:W-:-:S03]  /*01f0*/  FFMA R0, R7, R0, 0.041667830199003219604 ;  /* 0x3d2aabe307007423 */ /* 0x000fc60000000000 */
[----:B------:R-:W0:Y:S01]  /*0200*/  MUFU.EX2 R11, R9 ;  /* 0x00000009000b7308 */ /* 0x000e220000000800 */
[----:B------:R-:W-:-:S04]  /*0210*/  FFMA R0, R7, R0, 0.16666397452354431152 ;  /* 0x3e2aa9f607007423 */ /* 0x000fc80000000000 */
[----:B------:R-:W-:-:S04]  /*0220*/  FFMA R0, R7, R0, 0.49999994039535522461 ;  /* 0x3efffffe07007423 */ /* 0x000fc80000000000 */
[----:B------:R-:W-:-:S04]  /*0230*/  FMUL R0, R7, R0 ;  /* 0x0000000007007220 */ /* 0x000fc80000400000 */
[----:B------:R-:W-:Y:S01]  /*0240*/  FFMA R0, R7, R0, R7 ;  /* 0x0000000007007223 */ /* 0x000fe20000000007 */
[----:B0-----:R-:W-:Y:S01]  /*0250*/  @!P0 FMUL R11, R11, R11 ;  /* 0x0000000b0b0b8220 */ /* 0x001fe20000400000 */
[----:B------:R-:W-:-:S03]  /*0260*/  FSETP.NEU.AND P0, PT, R5, RZ, PT ;  /* 0x000000ff0500720b */ /* 0x000fc60003f0d000 */
[----:B------:R-:W-:-:S04]  /*0270*/  FADD R13, R11, -1 ;  /* 0xbf8000000b0d7421 */ /* 0x000fc80000000000 */
[----:B------:R-:W-:-:S04]  /*0280*/  FFMA R0, R0, R11, R13 ;  /* 0x0000000b00007223 */ /* 0x000fc8000000000d */
[----:B------:R-:W-:Y:S01]  /*0290*/  @!P1 FADD R0, R0, R0 ;  /* 0x0000000000009221 */ /* 0x000fe20000000000 */
[----:B------:R-:W-:-:S04]  /*02a0*/  FSETP.GT.AND P1, PT, R6, 128, PT ;  /* 0x430000000600780b */ /* 0x000fc80003f24000 */
[----:B------:R-:W-:-:S04]  /*02b0*/  FSEL R0, R0, +INF , !P1 ;  /* 0x7f80000000007808 */ /* 0x000fc80004800000 */
[----:B------:R-:W-:Y:S01]  /*02c0*/  FSEL R0, R0, -1, P2 ;  /* 0xbf80000000007808 */ /* 0x000fe20001000000 */
[----:B------:R-:W-:-:S05]  /*02d0*/  @!P0 FADD R0, R5, R5 ;  /* 0x0000000505008221 */ /* 0x000fca0000000000 */
[----:B------:R-:W-:-:S07]  /*02e0*/  MOV R5, R0 ;  /* 0x0000000000057202 */ /* 0x000fce0000000f00 */
.L_x_19:
[----:B------:R-:W-:Y:S05]  /*02f0*/  BSYNC.RECONVERGENT B0 ;  /* 0x0000000000007941 */ /* 0x000fea0003800200 */
.L_x_18:
[----:B------:R-:W-:Y:S01]  /*0300*/  STG.E desc[UR4][R2.64], R5 ;  /* 0x0000000502007986 */ /* 0x000fe2000c101904 */
[----:B------:R-:W-:Y:S05]  /*0310*/  EXIT ;  /* 0x000000000000794d */ /* 0x000fea0003800000 */
.L_x_20:
        /* <DEDUP_REMOVED lines=14> */
.L_x_102:


//--------------------- .text._Z9transformIXadL_ZN34_INTERNAL_9c2ff8e8_4_k_cu_e8238ea13sgnEfEEEvPKfPfi --------------------------
	.section	.text._Z9transformIXadL_ZN34_INTERNAL_9c2ff8e8_4_k_cu_e8238ea13sgnEfEEEvPKfPfi,"ax",@progbits
	.align	128
.text._Z9transformIXadL_ZN34_INTERNAL_9c2ff8e8_4_k_cu_e8238ea13sgnEfEEEvPKfPfi:
        .type           _Z9transformIXadL_ZN34_INTERNAL_9c2ff8e8_4_k_cu_e8238ea13sgnEfEEEvPKfPfi,@function
        .size           _Z9transformIXadL_ZN34_INTERNAL_9c2ff8e8_4_k_cu_e8238ea13sgnEfEEEvPKfPfi,(.L_x_103 - _Z9transformIXadL_ZN34_INTERNAL_9c2ff8e8_4_k_cu_e8238ea13sgnEfEEEvPKfPfi)
        .other          _Z9transformIXadL_ZN34_INTERNAL_9c2ff8e8_4_k_cu_e8238ea13sgnEfEEEvPKfPfi,@"STO_CUDA_ENTRY STV_DEFAULT"
_Z9transformIXadL_ZN34_INTERNAL_9c2ff8e8_4_k_cu_e8238ea13sgnEfEEEvPKfPfi:
        /* <DEDUP_REMOVED lines=13> */
[----:B--2---:R-:W-:Y:S01]  /*00d0*/  IMAD.WIDE R4, R7, 0x4, R4 ;  /* 0x0000000407047825 */ /* 0x004fe200078e0204 */
[----:B---3--:R-:W-:-:S04]  /*00e0*/  FSETP.LT.AND P0, PT, R2, RZ, PT ;  /* 0x000000ff0200720b */ /* 0x008fc80003f01000 */
[----:B------:R-:W-:Y:S02]  /*00f0*/  SEL R0, RZ, 0xffffffff, !P0 ;  /* 0xffffffffff007807 */ /* 0x000fe40004000000 */
[----:B------:R-:W-:Y:S02]  /*0100*/  FSETP.GT.AND P0, PT, R2, RZ, PT ;  /* 0x000000ff0200720b */ /* 0x000fe40003f04000 */
[----:B------:R-:W-:-:S04]  /*0110*/  I2FP.F32.S32 R0, R0 ;  /* 0x0000000000007245 */ /* 0x000fc80000201400 */
[----:B------:R-:W-:-:S05]  /*0120*/  FSEL R7, R0, 1, !P0 ;  /* 0x3f80000000077808 */ /* 0x000fca0004000000 */
[----:B------:R-:W-:Y:S01]  /*0130*/  STG.E desc[UR4][R4.64], R7 ;  /* 0x0000000704007986 */ /* 0x000fe2000c101904 */
[----:B------:R-:W-:Y:S05]  /*0140*/  EXIT ;  /* 0x000000000000794d */ /* 0x000fea0003800000 */
.L_x_21:
        /* <DEDUP_REMOVED lines=11> */
.L_x_103:


//--------------------- .text._Z9transformIXadL_Z5fabsfEEEvPKfPfi --------------------------
	.section	.text._Z9transformIXadL_Z5fabsfEEEvPKfPfi,"ax",@progbits
	.align	128
.text._Z9transformIXadL_Z5fabsfEEEvPKfPfi:
        .type           _Z9transformIXadL_Z5fabsfEEEvPKfPfi,@function
        .size           _Z9transformIXadL_Z5fabsfEEEvPKfPfi,(.L_x_104 - _Z9transformIXadL_Z5fabsfEEEvPKfPfi)
        .other          _Z9transformIXadL_Z5fabsfEEEvPKfPfi,@"STO_CUDA_ENTRY STV_DEFAULT"
_Z9transformIXadL_Z5fabsfEEEvPKfPfi:
        /* <DEDUP_REMOVED lines=14> */
[----:B---3--:R-:W-:-:S05]  /*00e0*/  FADD R7, |R2|, -RZ ;  /* 0x800000ff02077221 */ /* 0x008fca0000000200 */
[----:B------:R-:W-:Y:S01]  /*00f0*/  STG.E desc[UR4][R4.64], R7 ;  /* 0x0000000704007986 */ /* 0x000fe2000c101904 */
[----:B------:R-:W-:Y:S05]  /*0100*/  EXIT ;  /* 0x000000000000794d */ /* 0x000fea0003800000 */
.L_x_22:
        /* <DEDUP_REMOVED lines=15> */
.L_x_104:


//--------------------- .text._Z9transformIXadL_Z4expfEEEvPKfPfi --------------------------
	.section	.text._Z9transformIXadL_Z4expfEEEvPKfPfi,"ax",@progbits
	.align	128
.text._Z9transformIXadL_Z4expfEEEvPKfPfi:
        .type           _Z9transformIXadL_Z4expfEEEvPKfPfi,@function
        .size           _Z9transformIXadL_Z4expfEEEvPKfPfi,(.L_x_105 - _Z9transformIXadL_Z4expfEEEvPKfPfi)
        .other          _Z9transformIXadL_Z4expfEEEvPKfPfi,@"STO_CUDA_ENTRY STV_DEFAULT"
_Z9transformIXadL_Z4expfEEEvPKfPfi:
        /* <DEDUP_REMOVED lines=10> */
[----:B0-----:R-:W-:-:S06]  /*00a0*/  IMAD.WIDE R2, R7, 0x4, R2 ;  /* 0x0000000407027825 */ /* 0x001fcc00078e0202 */
[----:B-1----:R-:W2:Y:S01]  /*00b0*/  LDG.E R2, desc[UR4][R2.64] ;  /* 0x0000000402027981 */ /* 0x002ea2000c1e1900 */
[----:B------:R-:W-:Y:S01]  /*00c0*/  HFMA2 R5, -RZ, RZ, 0.96630859375, -0.0022525787353515625 ;  /* 0x3bbb989dff057431 */ /* 0x000fe200000001ff */
[----:B------:R-:W-:-:S04]  /*00d0*/  MOV R9, 0x437c0000 ;  /* 0x437c000000097802 */ /* 0x000fc80000000f00 */
[----:B--2---:R-:W-:Y:S02]  /*00e0*/  FFMA.SAT R0, R2, R5, 0.5 ;  /* 0x3f00000002007423 */ /* 0x004fe40000002005 */
[----:B------:R-:W0:Y:S02]  /*00f0*/  LDC.64 R4, c[0x0][0x388] ;  /* 0x0000e200ff047b82 */ /* 0x000e240000000a00 */
[----:B------:R-:W-:-:S04]  /*0100*/  FFMA.RM R0, R0, R9, 12582913 ;  /* 0x4b40000100007423 */ /* 0x000fc80000004009 */
[C---:B------:R-:W-:Y:S01]  /*0110*/  FADD R9, R0.reuse, -12583039 ;  /* 0xcb40007f00097421 */ /* 0x040fe20000000000 */
[----:B------:R-:W-:-:S03]  /*0120*/  SHF.L.U32 R0, R0, 0x17, RZ ;  /* 0x0000001700007819 */ /* 0x000fc600000006ff */
[----:B------:R-:W-:-:S04]  /*0130*/  FFMA R9, R2, 1.4426950216293334961, -R9 ;  /* 0x3fb8aa3b02097823 */ /* 0x000fc80000000809 */
[----:B------:R-:W-:-:S06]  /*0140*/  FFMA R9, R2, 1.925963033500011079e-08, R9 ;  /* 0x32a5706002097823 */ /* 0x000fcc0000000009 */
[----:B------:R-:W1:Y:S01]  /*0150*/  MUFU.EX2 R9, R9 ;  /* 0x0000000900097308 */ /* 0x000e620000000800 */
[----:B0-----:R-:W-:-:S04]  /*0160*/  IMAD.WIDE R2, R7, 0x4, R4 ;  /* 0x0000000407027825 */ /* 0x001fc800078e0204 */
[----:B-1----:R-:W-:-:S05]  /*0170*/  FMUL R5, R0, R9 ;  /* 0x0000000900057220 */ /* 0x002fca0000400000 */
[----:B------:R-:W-:Y:S01]  /*0180*/  STG.E desc[UR4][R2.64], R5 ;  /* 0x0000000502007986 */ /* 0x000fe2000c101904 */
[----:B------:R-:W-:Y:S05]  /*0190*/  EXIT ;  /* 0x000000000000794d */ /* 0x000fea0003800000 */
.L_x_23:
        /* <DEDUP_REMOVED lines=14> */
.L_x_105:


//--------------------- .text._Z9transformIXadL_ZN34_INTERNAL_9c2ff8e8_4_k_cu_e8238ea19hardswishEfEEEvPKfPfi --------------------------
	.section	.text._Z9transformIXadL_ZN34_INTERNAL_9c2ff8e8_4_k_cu_e8238ea19hardswishEfEEEvPKfPfi,"ax",@progbits
	.align	128
.text._Z9transformIXadL_ZN34_INTERNAL_9c2ff8e8_4_k_cu_e8238ea19hardswishEfEEEvPKfPfi:
        .type           _Z9transformIXadL_ZN34_INTERNAL_9c2ff8e8_4_k_cu_e8238ea19hardswishEfEEEvPKfPfi,@function
        .size           _Z9transformIXadL_ZN34_INTERNAL_9c2ff8e8_4_k_cu_e8238ea19hardswishEfEEEvPKfPfi,(.L_x_106 - _Z9transformIXadL_ZN34_INTERNAL_9c2ff8e8_4_k_cu_e8238ea19hardswishEfEEEvPKfPfi)
        .other          _Z9transformIXadL_ZN34_INTERNAL_9c2ff8e8_4_k_cu_e8238ea19hardswishEfEEEvPKfPfi,@"STO_CUDA_ENTRY STV_DEFAULT"
_Z9transformIXadL_ZN34_INTERNAL_9c2ff8e8_4_k_cu_e8238ea19hardswishEfEEEvPKfPfi:
        /* <DEDUP_REMOVED lines=12> */
[----:B------:R-:W-:Y:S01]  /*00c0*/  IMAD.MOV.U32 R7, RZ, RZ, 0x3e2aaaab ;  /* 0x3e2aaaabff077424 */ /* 0x000fe200078e00ff */
[----:B------:R-:W-:Y:S01]  /*00d0*/  BSSY.RECONVERGENT B1, `(.L_x_24) ;  /* 0x000000c000017945 */ /* 0x000fe20003800200 */
[----:B------:R-:W-:-:S04]  /*00e0*/  IMAD.MOV.U32 R6, RZ, RZ, 0x40c00000 ;  /* 0x40c00000ff067424 */ /* 0x000fc800078e00ff */
[----:B------:R-:W-:-:S04]  /*00f0*/  FFMA R6, R7, -R6, 1 ;  /* 0x3f80000007067423 */ /* 0x000fc80000000806 */
[----:B------:R-:W-:Y:S01]  /*0100*/  FFMA R7, R6, R7, 0.16666667163372039795 ;  /* 0x3e2aaaab06077423 */ /* 0x000fe20000000007 */
[----:B--2---:R-:W-:-:S04]  /*0110*/  FADD R0, R3, 3 ;  /* 0x4040000003007421 */ /* 0x004fc80000000000 */
[----:B------:R-:W0:Y:S01]  /*0120*/  FCHK P0, R0, 6 ;  /* 0x40c0000000007902 */ /* 0x000e220000000000 */
[----:B------:R-:W-:-:S04]  /*0130*/  FFMA R6, R0, R7, RZ ;  /* 0x0000000700067223 */ /* 0x000fc800000000ff */
[----:B------:R-:W-:-:S04]  /*0140*/  FFMA R8, R6, -6, R0 ;  /* 0xc0c0000006087823 */ /* 0x000fc80000000000 */
[----:B------:R-:W-:Y:S01]  /*0150*/  FFMA R6, R7, R8, R6 ;  /* 0x0000000807067223 */ /* 0x000fe20000000006 */
[----:B0-----:R-:W-:Y:S06]  /*0160*/  @!P0 BRA `(.L_x_25) ;  /* 0x0000000000088947 */ /* 0x001fec0003800000 */
[----:B------:R-:W-:-:S07]  /*0170*/  MOV R4, 0x190 ;  /* 0x0000019000047802 */ /* 0x000fce0000000f00 */
[----:B------:R-:W-:Y:S05]  /*0180*/  CALL.REL.NOINC `($__internal_1_$__cuda_sm3x_div_rn_noftz_f32_slowpath) ;  /* 0x00000000001c7944 */ /* 0x000fea0003c00000 */
.L_x_25:
[----:B------:R-:W-:Y:S05]  /*0190*/  BSYNC.RECONVERGENT B1 ;  /* 0x0000000000017941 */ /* 0x000fea0003800200 */
.L_x_24:
[----:B------:R-:W0:Y:S01]  /*01a0*/  LDC.64 R4, c[0x0][0x388] ;  /* 0x0000e200ff047b82 */ /* 0x000e220000000a00 */
[----:B------:R-:W-:-:S04]  /*01b0*/  FADD.SAT R6, RZ, R6 ;  /* 0x00000006ff067221 */ /* 0x000fc80000002000 */
[----:B------:R-:W-:Y:S01]  /*01c0*/  FMUL R7, R3, R6 ;  /* 0x0000000603077220 */ /* 0x000fe20000400000 */
[----:B0-----:R-:W-:-:S05]  /*01d0*/  IMAD.WIDE R2, R2, 0x4, R4 ;  /* 0x0000000402027825 */ /* 0x001fca00078e0204 */
[----:B------:R-:W-:Y:S01]  /*01e0*/  STG.E desc[UR6][R2.64], R7 ;  /* 0x0000000702007986 */ /* 0x000fe2000c101906 */
[----:B------:R-:W-:Y:S05]  /*01f0*/  EXIT ;  /* 0x000000000000794d */ /* 0x000fea0003800000 */
        .weak           $__internal_1_$__cuda_sm3x_div_rn_noftz_f32_slowpath
        .type           $__internal_1_$__cuda_sm3x_div_rn_noftz_f32_slowpath,@function
        .size           $__internal_1_$__cuda_sm3x_div_rn_noftz_f32_slowpath,(.L_x_106 - $__internal_1_$__cuda_sm3x_div_rn_noftz_f32_slowpath)
$__internal_1_$__cuda_sm3x_div_rn_noftz_f32_slowpath:
[--C-:B------:R-:W-:Y:S01]  /*0200*/  SHF.R.U32.HI R5, RZ, 0x17, R0.reuse ;  /* 0x00000017ff057819 */ /* 0x100fe20000011600 */
[----:B------:R-:W-:Y:S04]  /*0210*/  BSSY.RECONVERGENT B0, `(.L_x_26) ;  /* 0x000005c000007945 */ /* 0x000fe80003800200 */
[----:B------:R-:W-:Y:S01]  /*0220*/  BSSY.RELIABLE B2, `(.L_x_27) ;  /* 0x000001a000027945 */ /* 0x000fe20003800100 */
[----:B------:R-:W-:Y:S01]  /*0230*/  IMAD.MOV.U32 R6, RZ, RZ, R0 ;  /* 0x000000ffff067224 */ /* 0x000fe200078e0000 */
[----:B------:R-:W-:-:S05]  /*0240*/  LOP3.LUT R5, R5, 0xff, RZ, 0xc0, !PT ;  /* 0x000000ff05057812 */ /* 0x000fca00078ec0ff */
[----:B------:R-:W-:-:S05]  /*0250*/  VIADD R8, R5, 0xffffffff ;  /* 0xffffffff05087836 */ /* 0x000fca0000000000 */
[----:B------:R-:W-:-:S13]  /*0260*/  ISETP.GT.U32.OR P0, PT, R8, 0xfd, !PT ;  /* 0x000000fd0800780c */ /* 0x000fda0007f04470 */
[----:B------:R-:W-:Y:S01]  /*0270*/  @!P0 IMAD.MOV.U32 R7, RZ, RZ, RZ ;  /* 0x000000ffff078224 */ /* 0x000fe200078e00ff */
[----:B------:R-:W-:Y:S06]  /*0280*/  @!P0 BRA `(.L_x_28) ;  /* 0x00000000004c8947 */ /* 0x000fec0003800000 */
[----:B------:R-:W-:-:S13]  /*0290*/  FSETP.GTU.FTZ.AND P0, PT, |R0|, +INF , PT ;  /* 0x7f8000000000780b */ /* 0x000fda0003f1c200 */
[----:B------:R-:W-:Y:S05]  /*02a0*/  @P0 BREAK.RELIABLE B2 ;  /* 0x0000000000020942 */ /* 0x000fea0003800100 */
[----:B------:R-:W-:Y:S05]  /*02b0*/  @P0 BRA `(.L_x_29) ;  /* 0x0000000400400947 */ /* 0x000fea0003800000 */
[----:B------:R-:W-:-:S05]  /*02c0*/  IMAD.MOV.U32 R7, RZ, RZ, 0x40c00000 ;  /* 0x40c00000ff077424 */ /* 0x000fca00078e00ff */
[----:B------:R-:W-:-:S13]  /*02d0*/  LOP3.LUT P0, RZ, R7, 0x7fffffff, R6, 0xc8, !PT ;  /* 0x7fffffff07ff7812 */ /* 0x000fda000780c806 */
[----:B------:R-:W-:Y:S05]  /*02e0*/  @!P0 BREAK.RELIABLE B2 ;  /* 0x0000000000028942 */ /* 0x000fea0003800100 */
[----:B------:R-:W-:Y:S05]  /*02f0*/  @!P0 BRA `(.L_x_30) ;  /* 0x0000000400288947 */ /* 0x000fea0003800000 */
[----:B------:R-:W-:-:S13]  /*0300*/  LOP3.LUT P0, RZ, R6, 0x7fffffff, RZ, 0xc0, !PT ;  /* 0x7fffffff06ff7812 */ /* 0x000fda000780c0ff */
[----:B------:R-:W-:Y:S05]  /*0310*/  @!P0 BREAK.RELIABLE B2 ;  /* 0x0000000000028942 */ /* 0x000fea0003800100 */
[----:B------:R-:W-:Y:S05]  /*0320*/  @!P0 BRA `(.L_x_31) ;  /* 0x0000000400148947 */ /* 0x000fea0003800000 */
[----:B------:R-:W-:Y:S02]  /*0330*/  FSETP.NEU.FTZ.AND P0, PT, |R0|, +INF , PT ;  /* 0x7f8000000000780b */ /* 0x000fe40003f1d200 */
[----:B------:R-:W-:-:S04]  /*0340*/  LOP3.LUT P1, RZ, R7, 0x7fffffff, RZ, 0xc0, !PT ;  /* 0x7fffffff07ff7812 */ /* 0x000fc8000782c0ff */
[----:B------:R-:W-:-:S13]  /*0350*/  PLOP3.LUT P0, PT, P0, P1, PT, 0x2f, 0xf2 ;  /* 0x0000000000f2781c */ /* 0x000fda0000702577 */
[----:B------:R-:W-:Y:S05]  /*0360*/  @P0 BREAK.RELIABLE B2 ;  /* 0x0000000000020942 */ /* 0x000fea0003800100 */
[----:B------:R-:W-:Y:S05]  /*0370*/  @P0 BRA `(.L_x_32) ;  /* 0x0000000000f40947 */ /* 0x000fea0003800000 */
[----:B------:R-:W-:-:S13]  /*0380*/  ISETP.GE.AND P0, PT, R8, RZ, PT ;  /* 0x000000ff0800720c */ /* 0x000fda0003f06270 */
[----:B------:R-:W-:Y:S02]  /*0390*/  @P0 IMAD.MOV.U32 R7, RZ, RZ, RZ ;  /* 0x000000ffff070224 */ /* 0x000fe400078e00ff */
[----:B------:R-:W-:Y:S01]  /*03a0*/  @!P0 FFMA R6, R0, 1.84467440737095516160e+19, RZ ;  /* 0x5f80000000068823 */ /* 0x000fe200000000ff */
[----:B------:R-:W-:-:S07]  /*03b0*/  @!P0 IMAD.MOV.U32 R7, RZ, RZ, -0x40 ;  /* 0xffffffc0ff078424 */ /* 0x000fce00078e00ff */
.L_x_28:
[----:B------:R-:W-:Y:S05]  /*03c0*/  BSYNC.RELIABLE B2 ;  /* 0x0000000000027941 */ /* 0x000fea0003800100 */
.L_x_27:
[----:B------:R-:W-:Y:S01]  /*03d0*/  UMOV UR4, 0x40c00000 ;  /* 0x40c0000000047882 */ /* 0x000fe20000000000 */
[----:B------:R-:W-:Y:S01]  /*03e0*/  IADD3 R5, PT, PT, R5, -0x7f, RZ ;  /* 0xffffff8105057810 */ /* 0x000fe20007ffe0ff */
[----:B------:R-:W-:Y:S01]  /*03f0*/  UIADD3 UR4, UPT, UPT, UR4, -0x1000000, URZ ;  /* 0xff00000004047890 */ /* 0x000fe2000fffe0ff */
[----:B------:R-:W-:Y:S02]  /*0400*/  BSSY.RECONVERGENT B2, `(.L_x_33) ;  /* 0x0000033000027945 */ /* 0x000fe40003800200 */
[----:B------:R-:W-:Y:S01]  /*0410*/  IADD3 R7, PT, PT, R7, -0x2, R5 ;  /* 0xfffffffe07077810 */ /* 0x000fe20007ffe005 */
[----:B------:R-:W-:Y:S02]  /*0420*/  IMAD R0, R5, -0x800000, R6 ;  /* 0xff80000005007824 */ /* 0x000fe400078e0206 */
[----:B------:R-:W-:-:S03]  /*0430*/  FADD.FTZ R9, -RZ, -UR4 ;  /* 0x80000004ff097e21 */ /* 0x000fc60008010100 */
[----:B------:R-:W0:Y:S02]  /*0440*/  MUFU.RCP R8, UR4 ;  /* 0x0000000400087d08 */ /* 0x000e240008001000 */
[----:B0-----:R-:W-:-:S04]  /*0450*/  FFMA R11, R8, R9, 1 ;  /* 0x3f800000080b7423 */ /* 0x001fc80000000009 */
[----:B------:R-:W-:-:S04]  /*0460*/  FFMA R11, R8, R11, R8 ;  /* 0x0000000b080b7223 */ /* 0x000fc80000000008 */
[----:B------:R-:W-:-:S04]  /*0470*/  FFMA R6, R0, R11, RZ ;  /* 0x0000000b00067223 */ /* 0x000fc800000000ff */
[----:B------:R-:W-:-:S04]  /*0480*/  FFMA R8, R9, R6, R0 ;  /* 0x0000000609087223 */ /* 0x000fc80000000000 */
[----:B------:R-:W-:-:S04]  /*0490*/  FFMA R8, R11, R8, R6 ;  /* 0x000000080b087223 */ /* 0x000fc80000000006 */
[----:B------:R-:W-:-:S04]  /*04a0*/  FFMA R9, R9, R8, R0 ;  /* 0x0000000809097223 */ /* 0x000fc80000000000 */
[----:B------:R-:W-:-:S05]  /*04b0*/  FFMA R6, R11, R9, R8 ;  /* 0x000000090b067223 */ /* 0x000fca0000000008 */
[----:B------:R-:W-:-:S04]  /*04c0*/  SHF.R.U32.HI R0, RZ, 0x17, R6 ;  /* 0x00000017ff007819 */ /* 0x000fc80000011606 */
[----:B------:R-:W-:-:S05]  /*04d0*/  LOP3.LUT R0, R0, 0xff, RZ, 0xc0, !PT ;  /* 0x000000ff00007812 */ /* 0x000fca00078ec0ff */
[----:B------:R-:W-:-:S04]  /*04e0*/  IMAD.IADD R10, R0, 0x1, R7 ;  /* 0x00000001000a7824 */ /* 0x000fc800078e0207 */
[----:B------:R-:W-:-:S05]  /*04f0*/  VIADD R0, R10, 0xffffffff ;  /* 0xffffffff0a007836 */ /* 0x000fca0000000000 */
[----:B------:R-:W-:-:S13]  /*0500*/  ISETP.GE.U32.AND P0, PT, R0, 0xfe, PT ;  /* 0x000000fe0000780c */ /* 0x000fda0003f06070 */
[----:B------:R-:W-:Y:S05]  /*0510*/  @!P0 BRA `(.L_x_34) ;  /* 0x0000000000808947 */ /* 0x000fea0003800000 */
[----:B------:R-:W-:-:S13]  /*0520*/  ISETP.GT.AND P0, PT, R10, 0xfe, PT ;  /* 0x000000fe0a00780c */ /* 0x000fda0003f04270 */
[----:B------:R-:W-:Y:S05]  /*0530*/  @P0 BRA `(.L_x_35) ;  /* 0x00000000006c0947 */ /* 0x000fea0003800000 */
[----:B------:R-:W-:-:S13]  /*0540*/  ISETP.GE.AND P0, PT, R10, 0x1, PT ;  /* 0x000000010a00780c */ /* 0x000fda0003f06270 */
[----:B------:R-:W-:Y:S05]  /*0550*/  @P0 BRA `(.L_x_36) ;  /* 0x0000000000740947 */ /* 0x000fea0003800000 */
[----:B------:R-:W-:Y:S02]  /*0560*/  ISETP.GE.AND P0, PT, R10, -0x18, PT ;  /* 0xffffffe80a00780c */ /* 0x000fe40003f06270 */
[----:B------:R-:W-:-:S11]  /*0570*/  LOP3.LUT R6, R6, 0x80000000, RZ, 0xc0, !PT ;  /* 0x8000000006067812 */ /* 0x000fd600078ec0ff */
[----:B------:R-:W-:Y:S05]  /*0580*/  @!P0 BRA `(.L_x_36) ;  /* 0x0000000000688947 */ /* 0x000fea0003800000 */
[CC--:B------:R-:W-:Y:S01]  /*0590*/  FFMA.RZ R0, R11.reuse, R9.reuse, R8 ;  /* 0x000000090b007223 */ /* 0x0c0fe2000000c008 */
[----:B------:R-:W-:Y:S01]  /*05a0*/  IMAD.MOV R7, RZ, RZ, -R10 ;  /* 0x000000ffff077224 */ /* 0x000fe200078e0a0a */
[C---:B------:R-:W-:Y:S02]  /*05b0*/  ISETP.NE.AND P2, PT, R10.reuse, RZ, PT ;  /* 0x000000ff0a00720c */ /* 0x040fe40003f45270 */
[----:B------:R-:W-:Y:S02]  /*05c0*/  ISETP.NE.AND P1, PT, R10, RZ, PT ;  /* 0x000000ff0a00720c */ /* 0x000fe40003f25270 */
[----:B------:R-:W-:Y:S01]  /*05d0*/  LOP3.LUT R5, R0, 0x7fffff, RZ, 0xc0, !PT ;  /* 0x007fffff00057812 */ /* 0x000fe200078ec0ff */
[CCC-:B------:R-:W-:Y:S01]  /*05e0*/  FFMA.RP R0, R11.reuse, R9.reuse, R8.reuse ;  /* 0x000000090b007223 */ /* 0x1c0fe20000008008 */
[----:B------:R-:W-:Y:S01]  /*05f0*/  FFMA.RM R11, R11, R9, R8 ;  /* 0x000000090b0b7223 */ /* 0x000fe20000004008 */
[----:B------:R-:W-:Y:S01]  /*0600*/  VIADD R8, R10, 0x20 ;  /* 0x000000200a087836 */ /* 0x000fe20000000000 */
[----:B------:R-:W-:-:S03]  /*0610*/  LOP3.LUT R5, R5, 0x800000, RZ, 0xfc, !PT ;  /* 0x0080000005057812 */ /* 0x000fc600078efcff */
[----:B------:R-:W-:Y:S02]  /*0620*/  FSETP.NEU.FTZ.AND P0, PT, R0, R11, PT ;  /* 0x0000000b0000720b */ /* 0x000fe40003f1d000 */
[----:B------:R-:W-:Y:S02]  /*0630*/  SHF.L.U32 R8, R5, R8, RZ ;  /* 0x0000000805087219 */ /* 0x000fe400000006ff */
[----:B------:R-:W-:Y:S02]  /*0640*/  SEL R0, R7, RZ, P2 ;  /* 0x000000ff07007207 */ /* 0x000fe40001000000 */
[----:B------:R-:W-:Y:S02]  /*0650*/  ISETP.NE.AND P1, PT, R8, RZ, P1 ;  /* 0x000000ff0800720c */ /* 0x000fe40000f25270 */
[----:B------:R-:W-:Y:S02]  /*0660*/  SHF.R.U32.HI R0, RZ, R0, R5 ;  /* 0x00000000ff007219 */ /* 0x000fe40000011605 */
[----:B------:R-:W-:-:S02]  /*0670*/  PLOP3.LUT P0, PT, P0, P1, PT, 0xf8, 0x8f ;  /* 0x00000000008f781c */ /* 0x000fc40000703f70 */
[----:B------:R-:W-:Y:S02]  /*0680*/  SHF.R.U32.HI R8, RZ, 0x1, R0 ;  /* 0x00000001ff087819 */ /* 0x000fe40000011600 */
[----:B------:R-:W-:-:S04]  /*0690*/  SEL R5, RZ, 0x1, !P0 ;  /* 0x00000001ff057807 */ /* 0x000fc80004000000 */
[----:B------:R-:W-:-:S04]  /*06a0*/  LOP3.LUT R5, R5, 0x1, R8, 0xf8, !PT ;  /* 0x0000000105057812 */ /* 0x000fc800078ef808 */
[----:B------:R-:W-:-:S04]  /*06b0*/  LOP3.LUT R5, R5, R0, RZ, 0xc0, !PT ;  /* 0x0000000005057212 */ /* 0x000fc800078ec0ff */
[----:B------:R-:W-:-:S04]  /*06c0*/  IADD3 R5, PT, PT, R8, R5, RZ ;  /* 0x0000000508057210 */ /* 0x000fc80007ffe0ff */
[----:B------:R-:W-:Y:S01]  /*06d0*/  LOP3.LUT R6, R5, R6, RZ, 0xfc, !PT ;  /* 0x0000000605067212 */ /* 0x000fe200078efcff */
[----:B------:R-:W-:Y:S06]  /*06e0*/  BRA `(.L_x_36) ;  /* 0x0000000000107947 */ /* 0x000fec0003800000 */
.L_x_35:
[----:B------:R-:W-:-:S04]  /*06f0*/  LOP3.LUT R6, R6, 0x80000000, RZ, 0xc0, !PT ;  /* 0x8000000006067812 */ /* 0x000fc800078ec0ff */
[----:B------:R-:W-:Y:S01]  /*0700*/  LOP3.LUT R6, R6, 0x7f800000, RZ, 0xfc, !PT ;  /* 0x7f80000006067812 */ /* 0x000fe200078efcff */
[----:B------:R-:W-:Y:S06]  /*0710*/  BRA `(.L_x_36) ;  /* 0x0000000000047947 */ /* 0x000fec0003800000 */
.L_x_34:
[----:B------:R-:W-:-:S07]  /*0720*/  IMAD R6, R7, 0x800000, R6 ;  /* 0x0080000007067824 */ /* 0x000fce00078e0206 */
.L_x_36:
[----:B------:R-:W-:Y:S05]  /*0730*/  BSYNC.RECONVERGENT B2 ;  /* 0x0000000000027941 */ /* 0x000fea0003800200 */
.L_x_33:
[----:B------:R-:W-:Y:S05]  /*0740*/  BRA `(.L_x_37) ;  /* 0x0000000000207947 */ /* 0x000fea0003800000 */
.L_x_32:
[----:B------:R-:W-:-:S04]  /*0750*/  LOP3.LUT R6, R7, 0x80000000, R6, 0x48, !PT ;  /* 0x8000000007067812 */ /* 0x000fc800078e4806 */
[----:B------:R-:W-:Y:S01]  /*0760*/  LOP3.LUT R6, R6, 0x7f800000, RZ, 0xfc, !PT ;  /* 0x7f80000006067812 */ /* 0x000fe200078efcff */
[----:B------:R-:W-:Y:S06]  /*0770*/  BRA `(.L_x_37) ;  /* 0x0000000000147947 */ /* 0x000fec0003800000 */
.L_x_31:
[----:B------:R-:W-:Y:S01]  /*0780*/  LOP3.LUT R6, R7, 0x80000000, R6, 0x48, !PT ;  /* 0x8000000007067812 */ /* 0x000fe200078e4806 */
[----:B------:R-:W-:Y:S06]  /*0790*/  BRA `(.L_x_37) ;  /* 0x00000000000c7947 */ /* 0x000fec0003800000 */
.L_x_30:
[----:B------:R-:W0:Y:S01]  /*07a0*/  MUFU.RSQ R6, -QNAN ;  /* 0xffc0000000067908 */ /* 0x000e220000001400 */
[----:B------:R-:W-:Y:S05]  /*07b0*/  BRA `(.L_x_37) ;  /* 0x0000000000047947 */ /* 0x000fea0003800000 */
.L_x_29:
[----:B------:R-:W-:-:S07]  /*07c0*/  FADD.FTZ R6, R0, 6 ;  /* 0x40c0000000067421 */ /* 0x000fce0000010000 */
.L_x_37:
[----:B------:R-:W-:Y:S05]  /*07d0*/  BSYNC.RECONVERGENT B0 ;  /* 0x0000000000007941 */ /* 0x000fea0003800200 */
.L_x_26:
[----:B------:R-:W-:-:S04]  /*07e0*/  IMAD.MOV.U32 R5, RZ, RZ, 0x0 ;  /* 0x00000000ff057424 */ /* 0x000fc800078e00ff */
[----:B0-----:R-:W-:Y:S05]  /*07f0*/  RET.REL.NODEC R4 `(_Z9transformIXadL_ZN34_INTERNAL_9c2ff8e8_4_k_cu_e8238ea19hardswishEfEEEvPKfPfi) ;  /* 0xfffffff804007950 */ /* 0x001fea0003c3ffff */
.L_x_38:
        /* <DEDUP_REMOVED lines=16> */
.L_x_106:


//--------------------- .text._Z9transformIXadL_ZN34_INTERNAL_9c2ff8e8_4_k_cu_e8238ea111hardsigmoidEfEEEvPKfPfi --------------------------
	.section	.text._Z9transformIXadL_ZN34_INTERNAL_9c2ff8e8_4_k_cu_e8238ea111hardsigmoidEfEEEvPKfPfi,"ax",@progbits
	.align	128
.text._Z9transformIXadL_ZN34_INTERNAL_9c2ff8e8_4_k_cu_e8238ea111hardsigmoidEfEEEvPKfPfi:
        .type           _Z9transformIXadL_ZN34_INTERNAL_9c2ff8e8_4_k_cu_e8238ea111hardsigmoidEfEEEvPKfPfi,@function
        .size           _Z9transformIXadL_ZN34_INTERNAL_9c2ff8e8_4_k_cu_e8238ea111hardsigmoidEfEEEvPKfPfi,(.L_x_108 - _Z9transformIXadL_ZN34_INTERNAL_9c2ff8e8_4_k_cu_e8238ea111hardsigmoidEfEEEvPKfPfi)
        .other          _Z9transformIXadL_ZN34_INTERNAL_9c2ff8e8_4_k_cu_e8238ea111hardsigmoidEfEEEvPKfPfi,@"STO_CUDA_ENTRY STV_DEFAULT"
_Z9transformIXadL_ZN34_INTERNAL_9c2ff8e8_4_k_cu_e8238ea111hardsigmoidEfEEEvPKfPfi:
        /* <DEDUP_REMOVED lines=24> */
[----:B------:R-:W-:Y:S05]  /*0180*/  CALL.REL.NOINC `($__internal_2_$__cuda_sm3x_div_rn_noftz_f32_slowpath) ;  /* 0x0000000000187944 */ /* 0x000fea0003c00000 */
.L_x_40:
[----:B------:R-:W-:Y:S05]  /*0190*/  BSYNC.RECONVERGENT B1 ;  /* 0x0000000000017941 */ /* 0x000fea0003800200 */
.L_x_39:
[----:B------:R-:W0:Y:S01]  /*01a0*/  LDC.64 R4, c[0x0][0x388] ;  /* 0x0000e200ff047b82 */ /* 0x000e220000000a00 */
[----:B------:R-:W-:Y:S01]  /*01b0*/  FADD.SAT R7, RZ, R3 ;  /* 0x00000003ff077221 */ /* 0x000fe20000002000 */
[----:B0-----:R-:W-:-:S05]  /*01c0*/  IMAD.WIDE R2, R2, 0x4, R4 ;  /* 0x0000000402027825 */ /* 0x001fca00078e0204 */
[----:B------:R-:W-:Y:S01]  /*01d0*/  STG.E desc[UR6][R2.64], R7 ;  /* 0x0000000702007986 */ /* 0x000fe2000c101906 */
[----:B------:R-:W-:Y:S05]  /*01e0*/  EXIT ;  /* 0x000000000000794d */ /* 0x000fea0003800000 */
        .weak           $__internal_2_$__cuda_sm3x_div_rn_noftz_f32_slowpath
        .type           $__internal_2_$__cuda_sm3x_div_rn_noftz_f32_slowpath,@function
        .size           $__internal_2_$__cuda_sm3x_div_rn_noftz_f32_slowpath,(.L_x_108 - $__internal_2_$__cuda_sm3x_div_rn_noftz_f32_slowpath)
$__internal_2_$__cuda_sm3x_div_rn_noftz_f32_slowpath:
        /* <DEDUP_REMOVED lines=28> */
.L_x_43:
[----:B------:R-:W-:Y:S05]  /*03b0*/  BSYNC.RELIABLE B2 ;  /* 0x0000000000027941 */ /* 0x000fea0003800100 */
.L_x_42:
        /* <DEDUP_REMOVED lines=28> */
[CCC-:B------:R-:W-:Y:S01]  /*0580*/  FFMA.RZ R0, R7.reuse, R9.reuse, R8.reuse ;  /* 0x0000000907007223 */ /* 0x1c0fe2000000c008 */
[C---:B------:R-:W-:Y:S01]  /*0590*/  VIADD R6, R10.reuse, 0x20 ;  /* 0x000000200a067836 */ /* 0x040fe20000000000 */
[C---:B------:R-:W-:Y:S02]  /*05a0*/  ISETP.NE.AND P2, PT, R10.reuse, RZ, PT ;  /* 0x000000ff0a00720c */ /* 0x040fe40003f45270 */
[----:B------:R-:W-:Y:S02]  /*05b0*/  ISETP.NE.AND P1, PT, R10, RZ, PT ;  /* 0x000000ff0a00720c */ /* 0x000fe40003f25270 */
[----:B------:R-:W-:Y:S01]  /*05c0*/  LOP3.LUT R3, R0, 0x7fffff, RZ, 0xc0, !PT ;  /* 0x007fffff00037812 */ /* 0x000fe200078ec0ff */
[CCC-:B------:R-:W-:Y:S01]  /*05d0*/  FFMA.RP R0, R7.reuse, R9.reuse, R8.reuse ;  /* 0x0000000907007223 */ /* 0x1c0fe20000008008 */
[----:B------:R-:W-:Y:S01]  /*05e0*/  FFMA.RM R7, R7, R9, R8 ;  /* 0x0000000907077223 */ /* 0x000fe20000004008 */
[----:B------:R-:W-:Y:S01]  /*05f0*/  IMAD.MOV R8, RZ, RZ, -R10 ;  /* 0x000000ffff087224 */ /* 0x000fe200078e0a0a */
        /* <DEDUP_REMOVED lines=14> */
.L_x_50:
[----:B------:R-:W-:-:S04]  /*06e0*/  LOP3.LUT R5, R5, 0x80000000, RZ, 0xc0, !PT ;  /* 0x8000000005057812 */ /* 0x000fc800078ec0ff */
[----:B------:R-:W-:Y:S01]  /*06f0*/  LOP3.LUT R5, R5, 0x7f800000, RZ, 0xfc, !PT ;  /* 0x7f80000005057812 */ /* 0x000fe200078efcff */
[----:B------:R-:W-:Y:S06]  /*0700*/  BRA `(.L_x_51) ;  /* 0x0000000000047947 */ /* 0x000fec0003800000 */
.L_x_49:
[----:B------:R-:W-:-:S07]  /*0710*/  IMAD R5, R6, 0x800000, R5 ;  /* 0x0080000006057824 */ /* 0x000fce00078e0205 */
.L_x_51:
[----:B------:R-:W-:Y:S05]  /*0720*/  BSYNC.RECONVERGENT B2 ;  /* 0x0000000000027941 */ /* 0x000fea0003800200 */
.L_x_48:
[----:B------:R-:W-:Y:S05]  /*0730*/  BRA `(.L_x_52) ;  /* 0x0000000000207947 */ /* 0x000fea0003800000 */
.L_x_47:
[----:B------:R-:W-:-:S04]  /*0740*/  LOP3.LUT R5, R6, 0x80000000, R5, 0x48, !PT ;  /* 0x8000000006057812 */ /* 0x000fc800078e4805 */
[----:B------:R-:W-:Y:S01]  /*0750*/  LOP3.LUT R5, R5, 0x7f800000, RZ, 0xfc, !PT ;  /* 0x7f80000005057812 */ /* 0x000fe200078efcff */
[----:B------:R-:W-:Y:S06]  /*0760*/  BRA `(.L_x_52) ;  /* 0x0000000000147947 */ /* 0x000fec0003800000 */
.L_x_46:
[----:B------:R-:W-:Y:S01]  /*0770*/  LOP3.LUT R5, R6, 0x80000000, R5, 0x48, !PT ;  /* 0x8000000006057812 */ /* 0x000fe200078e4805 */
[----:B------:R-:W-:Y:S06]  /*0780*/  BRA `(.L_x_52) ;  /* 0x00000000000c7947 */ /* 0x000fec0003800000 */
.L_x_45:
[----:B------:R-:W0:Y:S01]  /*0790*/  MUFU.RSQ R5, -QNAN ;  /* 0xffc0000000057908 */ /* 0x000e220000001400 */
[----:B------:R-:W-:Y:S05]  /*07a0*/  BRA `(.L_x_52) ;  /* 0x0000000000047947 */ /* 0x000fea0003800000 */
.L_x_44:
[----:B------:R-:W-:-:S07]  /*07b0*/  FADD.FTZ R5, R0, 6 ;  /* 0x40c0000000057421 */ /* 0x000fce0000010000 */
.L_x_52:
[----:B------:R-:W-:Y:S05]  /*07c0*/  BSYNC.RECONVERGENT B0 ;  /* 0x0000000000007941 */ /* 0x000fea0003800200 */
.L_x_41:
[----:B0-----:R-:W-:Y:S02]  /*07d0*/  IMAD.MOV.U32 R3, RZ, RZ, R5 ;  /* 0x000000ffff037224 */ /* 0x001fe400078e0005 */
[----:B------:R-:W-:-:S04]  /*07e0*/  IMAD.MOV.U32 R5, RZ, RZ, 0x0 ;  /* 0x00000000ff057424 */ /* 0x000fc800078e00ff */
[----:B------:R-:W-:Y:S05]  /*07f0*/  RET.REL.NODEC R4 `(_Z9transformIXadL_ZN34_INTERNAL_9c2ff8e8_4_k_cu_e8238ea111hardsigmoidEfEEEvPKfPfi) ;  /* 0xfffffff804007950 */ /* 0x000fea0003c3ffff */
.L_x_53:
        /* <DEDUP_REMOVED lines=16> */
.L_x_108:


//--------------------- .text._Z9transformIXadL_ZN34_INTERNAL_9c2ff8e8_4_k_cu_e8238ea17sigmoidEfEEEvPKfPfi --------------------------
	.section	.text._Z9transformIXadL_ZN34_INTERNAL_9c2ff8e8_4_k_cu_e8238ea17sigmoidEfEEEvPKfPfi,"ax",@progbits
	.align	128
.text._Z9transformIXadL_ZN34_INTERNAL_9c2ff8e8_4_k_cu_e8238ea17sigmoidEfEEEvPKfPfi:
        .type           _Z9transformIXadL_ZN34_INTERNAL_9c2ff8e8_4_k_cu_e8238ea17sigmoidEfEEEvPKfPfi,@function
        .size           _Z9transformIXadL_ZN34_INTERNAL_9c2ff8e8_4_k_cu_e8238ea17sigmoidEfEEEvPKfPfi,(.L_x_110 - _Z9transformIXadL_ZN34_INTERNAL_9c2ff8e8_4_k_cu_e8238ea17sigmoidEfEEEvPKfPfi)
        .other          _Z9transformIXadL_ZN34_INTERNAL_9c2ff8e8_4_k_cu_e8238ea17sigmoidEfEEEvPKfPfi,@"STO_CUDA_ENTRY STV_DEFAULT"
_Z9transformIXadL_ZN34_INTERNAL_9c2ff8e8_4_k_cu_e8238ea17sigmoidEfEEEvPKfPfi:
        /* <DEDUP_REMOVED lines=12> */
[----:B------:R-:W-:Y:S01]  /*00c0*/  IMAD.MOV.U32 R7, RZ, RZ, 0x3bbb989d ;  /* 0x3bbb989dff077424 */ /* 0x000fe200078e00ff */
[----:B------:R-:W-:Y:S01]  /*00d0*/  BSSY.RECONVERGENT B0, `(.L_x_54) ;  /* 0x0000015000007945 */ /* 0x000fe20003800200 */
[----:B------:R-:W-:Y:S02]  /*00e0*/  IMAD.MOV.U32 R9, RZ, RZ, 0x437c0000 ;  /* 0x437c0000ff097424 */ /* 0x000fe400078e00ff */
[----:B--2---:R-:W-:-:S04]  /*00f0*/  FFMA.SAT R0, R4, -R7, 0.5 ;  /* 0x3f00000004007423 */ /* 0x004fc80000002807 */
[----:B------:R-:W-:-:S04]  /*0100*/  FFMA.RM R0, R0, R9, 12582913 ;  /* 0x4b40000100007423 */ /* 0x000fc80000004009 */
[C---:B------:R-:W-:Y:S01]  /*0110*/  FADD R7, R0.reuse, -12583039 ;  /* 0xcb40007f00077421 */ /* 0x040fe20000000000 */
[----:B------:R-:W-:-:S03]  /*0120*/  SHF.L.U32 R0, R0, 0x17, RZ ;  /* 0x0000001700007819 */ /* 0x000fc600000006ff */
[----:B------:R-:W-:-:S04]  /*0130*/  FFMA R7, R4, -1.4426950216293334961, -R7 ;  /* 0xbfb8aa3b04077823 */ /* 0x000fc80000000807 */
[----:B------:R-:W-:-:S06]  /*0140*/  FFMA R7, R4, -1.925963033500011079e-08, R7 ;  /* 0xb2a5706004077823 */ /* 0x000fcc0000000007 */
[----:B------:R-:W0:Y:S02]  /*0150*/  MUFU.EX2 R7, R7 ;  /* 0x0000000700077308 */ /* 0x000e240000000800 */
[----:B0-----:R-:W-:-:S04]  /*0160*/  FFMA R0, R0, R7, 1 ;  /* 0x3f80000000007423 */ /* 0x001fc80000000007 */
[----:B------:R-:W-:-:S05]  /*0170*/  VIADD R2, R0, 0x1800000 ;  /* 0x0180000000027836 */ /* 0x000fca0000000000 */
[----:B------:R-:W-:-:S04]  /*0180*/  LOP3.LUT R2, R2, 0x7f800000, RZ, 0xc0, !PT ;  /* 0x7f80000002027812 */ /* 0x000fc800078ec0ff */
[----:B------:R-:W-:-:S13]  /*0190*/  ISETP.GT.U32.AND P0, PT, R2, 0x1ffffff, PT ;  /* 0x01ffffff0200780c */ /* 0x000fda0003f04070 */
[----:B------:R-:W-:Y:S05]  /*01a0*/  @P0 BRA `(.L_x_55) ;  /* 0x00000000000c0947 */ /* 0x000fea0003800000 */
[----:B------:R-:W-:-:S07]  /*01b0*/  MOV R4, 0x1d0 ;  /* 0x000001d000047802 */ /* 0x000fce0000000f00 */
[----:B------:R-:W-:Y:S05]  /*01c0*/  CALL.REL.NOINC `($__internal_3_$__cuda_sm20_rcp_rn_f32_slowpath) ;  /* 0x0000000000287944 */ /* 0x000fea0003c00000 */
[----:B------:R-:W-:Y:S05]  /*01d0*/  BRA `(.L_x_56) ;  /* 0x0000000000107947 */ /* 0x000fea0003800000 */
.L_x_55:
[----:B------:R-:W0:Y:S02]  /*01e0*/  MUFU.RCP R7, R0 ;  /* 0x0000000000077308 */ /* 0x000e240000001000 */
[----:B0-----:R-:W-:-:S04]  /*01f0*/  FFMA R2, R0, R7, -1 ;  /* 0xbf80000000027423 */ /* 0x001fc80000000007 */
[----:B------:R-:W-:-:S04]  /*0200*/  FADD.FTZ R2, -R2, -RZ ;  /* 0x800000ff02027221 */ /* 0x000fc80000010100 */
[----:B------:R-:W-:-:S07]  /*0210*/  FFMA R7, R7, R2, R7 ;  /* 0x0000000207077223 */ /* 0x000fce0000000007 */
.L_x_56:
[----:B------:R-:W-:Y:S05]  /*0220*/  BSYNC.RECONVERGENT B0 ;  /* 0x0000000000007941 */ /* 0x000fea0003800200 */
.L_x_54:
[----:B------:R-:W0:Y:S02]  /*0230*/  LDC.64 R4, c[0x0][0x388] ;  /* 0x0000e200ff047b82 */ /* 0x000e240000000a00 */
[----:B0-----:R-:W-:-:S05]  /*0240*/  IMAD.WIDE R2, R3, 0x4, R4 ;  /* 0x0000000403027825 */ /* 0x001fca00078e0204 */
[----:B------:R-:W-:Y:S01]  /*0250*/  STG.E desc[UR4][R2.64], R7 ;  /* 0x0000000702007986 */ /* 0x000fe2000c101904 */
[----:B------:R-:W-:Y:S05]  /*0260*/  EXIT ;  /* 0x000000000000794d */ /* 0x000fea0003800000 */
        .weak           $__internal_3_$__cuda_sm20_rcp_rn_f32_slowpath
        .type           $__internal_3_$__cuda_sm20_rcp_rn_f32_slowpath,@function
        .size           $__internal_3_$__cuda_sm20_rcp_rn_f32_slowpath,(.L_x_110 - $__internal_3_$__cuda_sm20_rcp_rn_f32_slowpath)
$__internal_3_$__cuda_sm20_rcp_rn_f32_slowpath:
[----:B------:R-:W-:Y:S01]  /*0270*/  IMAD.SHL.U32 R2, R0, 0x2, RZ ;  /* 0x0000000200027824 */ /* 0x000fe200078e00ff */
[----:B------:R-:W-:Y:S04]  /*0280*/  BSSY.RECONVERGENT B1, `(.L_x_57) ;  /* 0x0000030000017945 */ /* 0x000fe80003800200 */
[----:B------:R-:W-:-:S04]  /*0290*/  SHF.R.U32.HI R2, RZ, 0x18, R2 ;  /* 0x00000018ff027819 */ /* 0x000fc80000011602 */
[----:B------:R-:W-:-:S13]  /*02a0*/  ISETP.NE.U32.AND P0, PT, R2, RZ, PT ;  /* 0x000000ff0200720c */ /* 0x000fda0003f05070 */
[----:B------:R-:W-:Y:S05]  /*02b0*/  @P0 BRA `(.L_x_58) ;  /* 0x0000000000280947 */ /* 0x000fea0003800000 */
[----:B------:R-:W-:-:S04]  /*02c0*/  SHF.L.U32 R2, R0, 0x1, RZ ;  /* 0x0000000100027819 */ /* 0x000fc800000006ff */
[----:B------:R-:W-:-:S13]  /*02d0*/  ISETP.NE.AND P0, PT, R2, RZ, PT ;  /* 0x000000ff0200720c */ /* 0x000fda0003f05270 */
[----:B------:R-:W-:Y:S01]  /*02e0*/  @P0 FFMA R6, R0, 1.84467440737095516160e+19, RZ ;  /* 0x5f80000000060823 */ /* 0x000fe200000000ff */
[----:B------:R-:W-:Y:S08]  /*02f0*/  @!P0 MUFU.RCP R5, R0 ;  /* 0x0000000000058308 */ /* 0x000ff00000001000 */
[----:B------:R-:W0:Y:S02]  /*0300*/  @P0 MUFU.RCP R7, R6 ;  /* 0x0000000600070308 */ /* 0x000e240000001000 */
[----:B0-----:R-:W-:-:S04]  /*0310*/  @P0 FFMA R2, R6, R7, -1 ;  /* 0xbf80000006020423 */ /* 0x001fc80000000007 */
[----:B------:R-:W-:-:S04]  /*0320*/  @P0 FADD.FTZ R2, -R2, -RZ ;  /* 0x800000ff02020221 */ /* 0x000fc80000010100 */
[----:B------:R-:W-:-:S04]  /*0330*/  @P0 FFMA R2, R7, R2, R7 ;  /* 0x0000000207020223 */ /* 0x000fc80000000007 */
[----:B------:R-:W-:Y:S01]  /*0340*/  @P0 FFMA R5, R2, 1.84467440737095516160e+19, RZ ;  /* 0x5f80000002050823 */ /* 0x000fe200000000ff */
[----:B------:R-:W-:Y:S06]  /*0350*/  BRA `(.L_x_59) ;  /* 0x0000000000887947 */ /* 0x000fec0003800000 */
.L_x_58:
[----:B------:R-:W-:-:S05]  /*0360*/  VIADD R5, R2, 0xffffff03 ;  /* 0xffffff0302057836 */ /* 0x000fca0000000000 */
[----:B------:R-:W-:-:S13]  /*0370*/  ISETP.GT.U32.AND P0, PT, R5, 0x1, PT ;  /* 0x000000010500780c */ /* 0x000fda0003f04070 */
[----:B------:R-:W-:Y:S05]  /*0380*/  @P0 BRA `(.L_x_60) ;  /* 0x0000000000780947 */ /* 0x000fea0003800000 */
[----:B------:R-:W-:Y:S01]  /*0390*/  LOP3.LUT R6, R0, 0x7fffff, RZ, 0xc0, !PT ;  /* 0x007fffff00067812 */ /* 0x000fe200078ec0ff */
[----:B------:R-:W-:-:S03]  /*03a0*/  IMAD.MOV.U32 R10, RZ, RZ, 0x3 ;  /* 0x00000003ff0a7424 */ /* 0x000fc600078e00ff */
[----:B------:R-:W-:Y:S02]  /*03b0*/  LOP3.LUT R6, R6, 0x3f800000, RZ, 0xfc, !PT ;  /* 0x3f80000006067812 */ /* 0x000fe400078efcff */
[----:B------:R-:W-:Y:S02]  /*03c0*/  SHF.L.U32 R11, R10, R5, RZ ;  /* 0x000000050a0b7219 */ /* 0x000fe400000006ff */
[----:B------:R-:W0:Y:S02]  /*03d0*/  MUFU.RCP R7, R6 ;  /* 0x0000000600077308 */ /* 0x000e240000001000 */
[----:B0-----:R-:W-:-:S04]  /*03e0*/  FFMA R8, R6, R7, -1 ;  /* 0xbf80000006087423 */ /* 0x001fc80000000007 */
[----:B------:R-:W-:-:S04]  /*03f0*/  FADD.FTZ R8, -R8, -RZ ;  /* 0x800000ff08087221 */ /* 0x000fc80000010100 */
[CCC-:B------:R-:W-:Y:S01]  /*0400*/  FFMA.RM R9, R7.reuse, R8.reuse, R7.reuse ;  /* 0x0000000807097223 */ /* 0x1c0fe20000004007 */
[----:B------:R-:W-:-:S04]  /*0410*/  FFMA.RP R8, R7, R8, R7 ;  /* 0x0000000807087223 */ /* 0x000fc80000008007 */
[C---:B------:R-:W-:Y:S02]  /*0420*/  LOP3.LUT R7, R9.reuse, 0x7fffff, RZ, 0xc0, !PT ;  /* 0x007fffff09077812 */ /* 0x040fe400078ec0ff */
[----:B------:R-:W-:Y:S02]  /*0430*/  FSETP.NEU.FTZ.AND P0, PT, R9, R8, PT ;  /* 0x000000080900720b */ /* 0x000fe40003f1d000 */
[----:B------:R-:W-:Y:S02]  /*0440*/  LOP3.LUT R8, R7, 0x800000, RZ, 0xfc, !PT ;  /* 0x0080000007087812 */ /* 0x000fe400078efcff */
[----:B------:R-:W-:Y:S02]  /*0450*/  SEL R7, RZ, 0xffffffff, !P0 ;  /* 0xffffffffff077807 */ /* 0x000fe40004000000 */
[----:B------:R-:W-:Y:S02]  /*0460*/  LOP3.LUT R6, R11, R8, RZ, 0xc0, !PT ;  /* 0x000000080b067212 */ /* 0x000fe400078ec0ff */
[----:B------:R-:W-:-:S02]  /*0470*/  IADD3 R7, PT, PT, -R7, RZ, RZ ;  /* 0x000000ff07077210 */ /* 0x000fc40007ffe1ff */
[-C--:B------:R-:W-:Y:S02]  /*0480*/  SHF.R.U32.HI R6, RZ, R5.reuse, R6 ;  /* 0x00000005ff067219 */ /* 0x080fe40000011606 */
[----:B------:R-:W-:Y:S02]  /*0490*/  LOP3.LUT P1, RZ, R7, R5, R8, 0xf8, !PT ;  /* 0x0000000507ff7212 */ /* 0x000fe4000782f808 */
[C---:B------:R-:W-:Y:S02]  /*04a0*/  LOP3.LUT P0, RZ, R6.reuse, 0x1, RZ, 0xc0, !PT ;  /* 0x0000000106ff7812 */ /* 0x040fe4000780c0ff */
[----:B------:R-:W-:-:S04]  /*04b0*/  LOP3.LUT P2, RZ, R6, 0x2, RZ, 0xc0, !PT ;  /* 0x0000000206ff7812 */ /* 0x000fc8000784c0ff */
[----:B------:R-:W-:Y:S02]  /*04c0*/  PLOP3.LUT P0, PT, P0, P1, P2, 0xe0, 0x0 ;  /* 0x000000000000781c */ /* 0x000fe40000703c20 */
[----:B------:R-:W-:Y:S02]  /*04d0*/  LOP3.LUT P1, RZ, R0, 0x7fffff, RZ, 0xc0, !PT ;  /* 0x007fffff00ff7812 */ /* 0x000fe4000782c0ff */
[----:B------:R-:W-:-:S05]  /*04e0*/  SEL R5, RZ, 0x1, !P0 ;  /* 0x00000001ff057807 */ /* 0x000fca0004000000 */
[----:B------:R-:W-:-:S05]  /*04f0*/  IMAD.MOV R5, RZ, RZ, -R5 ;  /* 0x000000ffff057224 */ /* 0x000fca00078e0a05 */
[----:B------:R-:W-:Y:S02]  /*0500*/  ISETP.GE.AND P0, PT, R5, RZ, PT ;  /* 0x000000ff0500720c */ /* 0x000fe40003f06270 */
[----:B------:R-:W-:-:S04]  /*0510*/  IADD3 R5, PT, PT, R2, -0xfc, RZ ;  /* 0xffffff0402057810 */ /* 0x000fc80007ffe0ff */
[----:B------:R-:W-:-:S07]  /*0520*/  SHF.R.U32.HI R5, RZ, R5, R8 ;  /* 0x00000005ff057219 */ /* 0x000fce0000011608 */
[----:B------:R-:W-:-:S05]  /*0530*/  @!P0 VIADD R5, R5, 0x1 ;  /* 0x0000000105058836 */ /* 0x000fca0000000000 */
[----:B------:R-:W-:-:S04]  /*0540*/  @!P1 SHF.L.U32 R5, R5, 0x1, RZ ;  /* 0x0000000105059819 */ /* 0x000fc800000006ff */
[----:B------:R-:W-:Y:S01]  /*0550*/  LOP3.LUT R5, R5, 0x80000000, R0, 0xf8, !PT ;  /* 0x8000000005057812 */ /* 0x000fe200078ef800 */
[----:B------:R-:W-:Y:S06]  /*0560*/  BRA `(.L_x_59) ;  /* 0x0000000000047947 */ /* 0x000fec0003800000 */
.L_x_60:
[----:B------:R0:W1:Y:S02]  /*0570*/  MUFU.RCP R5, R0 ;  /* 0x0000000000057308 */ /* 0x0000640000001000 */
.L_x_59:
[----:B------:R-:W-:Y:S05]  /*0580*/  BSYNC.RECONVERGENT B1 ;  /* 0x0000000000017941 */ /* 0x000fea0003800200 */
.L_x_57:
[----:B-1----:R-:W-:Y:S02]  /*0590*/  IMAD.MOV.U32 R7, RZ, RZ, R5 ;  /* 0x000000ffff077224 */ /* 0x002fe400078e0005 */
[----:B------:R-:W-:-:S04]  /*05a0*/  HFMA2 R5, -RZ, RZ, 0, 0 ;  /* 0x00000000ff057431 */ /* 0x000fc800000001ff */
[----:B0-----:R-:W-:Y:S05]  /*05b0*/  RET.REL.NODEC R4 `(_Z9transformIXadL_ZN34_INTERNAL_9c2ff8e8_4_k_cu_e8238ea17sigmoidEfEEEvPKfPfi) ;  /* 0xfffffff804907950 */ /* 0x001fea0003c3ffff */
.L_x_61:
        /* <DEDUP_REMOVED lines=12> */
.L_x_110:


//--------------------- .text._Z9transformIXadL_ZN34_INTERNAL_9c2ff8e8_4_k_cu_e8238ea14reluEfEEEvPKfPfi --------------------------
	.section	.text._Z9transformIXadL_ZN34_INTERNAL_9c2ff8e8_4_k_cu_e8238ea14reluEfEEEvPKfPfi,"ax",@progbits
	.align	128
.text._Z9transformIXadL_ZN34_INTERNAL_9c2ff8e8_4_k_cu_e8238ea14reluEfEEEvPKfPfi:
        .type           _Z9transformIXadL_ZN34_INTERNAL_9c2ff8e8_4_k_cu_e8238ea14reluEfEEEvPKfPfi,@function
        .size           _Z9transformIXadL_ZN34_INTERNAL_9c2ff8e8_4_k_cu_e8238ea14reluEfEEEvPKfPfi,(.L_x_112 - _Z9transformIXadL_ZN34_INTERNAL_9c2ff8e8_4_k_cu_e8238ea14reluEfEEEvPKfPfi)
        .other          _Z9transformIXadL_ZN34_INTERNAL_9c2ff8e8_4_k_cu_e8238ea14reluEfEEEvPKfPfi,@"STO_CUDA_ENTRY STV_DEFAULT"
_Z9transformIXadL_ZN34_INTERNAL_9c2ff8e8_4_k_cu_e8238ea14reluEfEEEvPKfPfi:
        /* <DEDUP_REMOVED lines=14> */
[----:B---3--:R-:W-:-:S05]  /*00e0*/  FMNMX R7, RZ, R2, !PT ;  /* 0x00000002ff077209 */ /* 0x008fca0007800000 */
[----:B------:R-:W-:Y:S01]  /*00f0*/  STG.E desc[UR4][R4.64], R7 ;  /* 0x0000000704007986 */ /* 0x000fe2000c101904 */
[----:B------:R-:W-:Y:S05]  /*0100*/  EXIT ;  /* 0x000000000000794d */ /* 0x000fea0003800000 */
.L_x_62:
        /* <DEDUP_REMOVED lines=15> */
.L_x_112:


//--------------------- .text._Z9transformIXadL_Z5tanhfEEEvPKfPfi --------------------------
	.section	.text._Z9transformIXadL_Z5tanhfEEEvPKfPfi,"ax",@progbits
	.align	128
.text._Z9transformIXadL_Z5tanhfEEEvPKfPfi:
        .type           _Z9transformIXadL_Z5tanhfEEEvPKfPfi,@function
        .size           _Z9transformIXadL_Z5tanhfEEEvPKfPfi,(.L_x_113 - _Z9transformIXadL_Z5tanhfEEEvPKfPfi)
        .other          _Z9transformIXadL_Z5tanhfEEEvPKfPfi,@"STO_CUDA_ENTRY STV_DEFAULT"
_Z9transformIXadL_Z5tanhfEEEvPKfPfi:
        /* <DEDUP_REMOVED lines=11> */
[----:B0-----:R-:W-:-:S05]  /*00b0*/  IMAD.WIDE R2, R7, 0x4, R2 ;  /* 0x0000000407027825 */ /* 0x001fca00078e0202 */
[----:B-1----:R2:W3:Y:S01]  /*00c0*/  LDG.E R6, desc[UR4][R2.64] ;  /* 0x0000000402067981 */ /* 0x0024e2000c1e1900 */
[----:B------:R-:W-:Y:S01]  /*00d0*/  MOV R10, 0x3c80f082 ;  /* 0x3c80f082000a7802 */ /* 0x000fe20000000f00 */
[----:B------:R-:W-:Y:S02]  /*00e0*/  HFMA2 R9, -RZ, RZ, 1.875, 0 ;  /* 0x3f800000ff097431 */ /* 0x000fe400000001ff */
[----:B--2---:R-:W-:-:S04]  /*00f0*/  IMAD.WIDE R2, R7, 0x4, R4 ;  /* 0x0000000407027825 */ /* 0x004fc800078e0204 */
[C---:B---3--:R-:W-:Y:S01]  /*0100*/  FMUL R0, |R6|.reuse, 2.8853900432586669922 ;  /* 0x4038aa3b06007820 */ /* 0x048fe20000400200 */
[C---:B------:R-:W-:Y:S01]  /*0110*/  FMUL R11, R6.reuse, R6 ;  /* 0x00000006060b7220 */ /* 0x040fe20000400000 */
[C---:B------:R-:W-:Y:S02]  /*0120*/  FSETP.GE.AND P1, PT, |R6|.reuse, 0.60000002384185791016, PT ;  /* 0x3f19999a0600780b */ /* 0x040fe40003f26200 */
[----:B------:R-:W-:Y:S01]  /*0130*/  FSETP.GE.AND P0, PT, |R6|, 9.010913848876953125, PT ;  /* 0x41102cb40600780b */ /* 0x000fe20003f06200 */
[C---:B------:R-:W-:Y:S01]  /*0140*/  FFMA R10, R11.reuse, R10, -0.052303962409496307373 ;  /* 0xbd563cae0b0a7423 */ /* 0x040fe2000000000a */
[----:B------:R-:W0:Y:S02]  /*0150*/  MUFU.EX2 R0, R0 ;  /* 0x0000000000007308 */ /* 0x000e240000000800 */
[----:B0-----:R-:W-:Y:S01]  /*0160*/  FADD R8, R0, 1 ;  /* 0x3f80000000087421 */ /* 0x001fe20000000000 */
[----:B------:R-:W-:-:S04]  /*0170*/  FFMA R0, R11, R10, 0.1331529766321182251 ;  /* 0x3e0859410b007423 */ /* 0x000fc8000000000a */
[C---:B------:R-:W-:Y:S01]  /*0180*/  FFMA R0, R11.reuse, R0, -0.33332768082618713379 ;  /* 0xbeaaa9ed0b007423 */ /* 0x040fe20000000000 */
[----:B------:R-:W0:Y:S03]  /*0190*/  MUFU.RCP R8, R8 ;  /* 0x0000000800087308 */ /* 0x000e260000001000 */
[----:B------:R-:W-:Y:S01]  /*01a0*/  FFMA R11, R11, R0, RZ ;  /* 0x000000000b0b7223 */ /* 0x000fe200000000ff */
[----:B0-----:R-:W-:-:S05]  /*01b0*/  FFMA R9, R8, -2, R9 ;  /* 0xc000000008097823 */ /* 0x001fca0000000009 */
[----:B------:R-:W-:-:S04]  /*01c0*/  FSEL R9, R9, 1, !P0 ;  /* 0x3f80000009097808 */ /* 0x000fc80004000000 */
[--C-:B------:R-:W-:Y:S01]  /*01d0*/  LOP3.LUT R9, R9, 0x80000000, R6.reuse, 0xb8, !PT ;  /* 0x8000000009097812 */ /* 0x100fe200078eb806 */
[----:B------:R-:W-:-:S05]  /*01e0*/  @!P1 FFMA R9, R6, R11, R6 ;  /* 0x0000000b06099223 */ /* 0x000fca0000000006 */
[----:B------:R-:W-:Y:S01]  /*01f0*/  STG.E desc[UR4][R2.64], R9 ;  /* 0x0000000902007986 */ /* 0x000fe2000c101904 */
[----:B------:R-:W-:Y:S05]  /*0200*/  EXIT ;  /* 0x000000000000794d */ /* 0x000fea0003800000 */
.L_x_63:
        /* <DEDUP_REMOVED lines=15> */
.L_x_113:


//--------------------- .text._Z9transformIXadL_ZN34_INTERNAL_9c2ff8e8_4_k_cu_e8238ea110gelu_quickEfEEEvPKfPfi --------------------------
	.section	.text._Z9transformIXadL_ZN34_INTERNAL_9c2ff8e8_4_k_cu_e8238ea110gelu_quickEfEEEvPKfPfi,"ax",@progbits
	.align	128
.text._Z9transformIXadL_ZN34_INTERNAL_9c2ff8e8_4_k_cu_e8238ea110gelu_quickEfEEEvPKfPfi:
        .type           _Z9transformIXadL_ZN34_INTERNAL_9c2ff8e8_4_k_cu_e8238ea110gelu_quickEfEEEvPKfPfi,@function
        .size           _Z9transformIXadL_ZN34_INTERNAL_9c2ff8e8_4_k_cu_e8238ea110gelu_quickEfEEEvPKfPfi,(.L_x_114 - _Z9transformIXadL_ZN34_INTERNAL_9c2ff8e8_4_k_cu_e8238ea110gelu_quickEfEEEvPKfPfi)
        .other          _Z9transformIXadL_ZN34_INTERNAL_9c2ff8e8_4_k_cu_e8238ea110gelu_quickEfEEEvPKfPfi,@"STO_CUDA_ENTRY STV_DEFAULT"
_Z9transformIXadL_ZN34_INTERNAL_9c2ff8e8_4_k_cu_e8238ea110gelu_quickEfEEEvPKfPfi:
        /* <DEDUP_REMOVED lines=15> */
[----:B--2---:R-:W-:-:S04]  /*00f0*/  FMUL R0, R4, -1.7020000219345092773 ;  /* 0xbfd9db2304007820 */ /* 0x004fc80000400000 */
[----:B------:R-:W-:-:S04]  /*0100*/  FFMA.SAT R2, R0, R7, 0.5 ;  /* 0x3f00000000027423 */ /* 0x000fc80000002007 */
[----:B------:R-:W-:-:S04]  /*0110*/  FFMA.RM R2, R2, R9, 12582913 ;  /* 0x4b40000102027423 */ /* 0x000fc80000004009 */
[C---:B------:R-:W-:Y:S01]  /*0120*/  FADD R7, R2.reuse, -12583039 ;  /* 0xcb40007f02077421 */ /* 0x040fe20000000000 */
[----:B------:R-:W-:-:S03]  /*0130*/  SHF.L.U32 R2, R2, 0x17, RZ ;  /* 0x0000001702027819 */ /* 0x000fc600000006ff */
[----:B------:R-:W-:-:S04]  /*0140*/  FFMA R7, R0, 1.4426950216293334961, -R7 ;  /* 0x3fb8aa3b00077823 */ /* 0x000fc80000000807 */
[----:B------:R-:W-:-:S06]  /*0150*/  FFMA R7, R0, 1.925963033500011079e-08, R7 ;  /* 0x32a5706000077823 */ /* 0x000fcc0000000007 */
[----:B------:R-:W0:Y:S02]  /*0160*/  MUFU.EX2 R7, R7 ;  /* 0x0000000700077308 */ /* 0x000e240000000800 */
[----:B0-----:R-:W-:-:S04]  /*0170*/  FFMA R0, R2, R7, 1 ;  /* 0x3f80000002007423 */ /* 0x001fc80000000007 */
[----:B------:R-:W-:-:S05]  /*0180*/  VIADD R2, R0, 0x1800000 ;  /* 0x0180000000027836 */ /* 0x000fca0000000000 */
[----:B------:R-:W-:-:S04]  /*0190*/  LOP3.LUT R2, R2, 0x7f800000, RZ, 0xc0, !PT ;  /* 0x7f80000002027812 */ /* 0x000fc800078ec0ff */
[----:B------:R-:W-:-:S13]  /*01a0*/  ISETP.GT.U32.AND P0, PT, R2, 0x1ffffff, PT ;  /* 0x01ffffff0200780c */ /* 0x000fda0003f04070 */
[----:B------:R-:W-:Y:S05]  /*01b0*/  @P0 BRA `(.L_x_65) ;  /* 0x00000000000c0947 */ /* 0x000fea0003800000 */
[----:B------:R-:W-:-:S07]  /*01c0*/  MOV R6, 0x1e0 ;  /* 0x000001e000067802 */ /* 0x000fce0000000f00 */
[----:B------:R-:W-:Y:S05]  /*01d0*/  CALL.REL.NOINC `($__internal_4_$__cuda_sm20_rcp_rn_f32_slowpath) ;  /* 0x00000000002c7944 */ /* 0x000fea0003c00000 */
[----:B------:R-:W-:Y:S05]  /*01e0*/  BRA `(.L_x_66) ;  /* 0x0000000000107947 */ /* 0x000fea0003800000 */
.L_x_65:
[----:B------:R-:W0:Y:S02]  /*01f0*/  MUFU.RCP R5, R0 ;  /* 0x0000000000057308 */ /* 0x000e240000001000 */
[----:B0-----:R-:W-:-:S04]  /*0200*/  FFMA R2, R0, R5, -1 ;  /* 0xbf80000000027423 */ /* 0x001fc80000000005 */
[----:B------:R-:W-:-:S04]  /*0210*/  FADD.FTZ R2, -R2, -RZ ;  /* 0x800000ff02027221 */ /* 0x000fc80000010100 */
[----:B------:R-:W-:-:S07]  /*0220*/  FFMA R5, R5, R2, R5 ;  /* 0x0000000205057223 */ /* 0x000fce0000000005 */
.L_x_66:
[----:B------:R-:W-:Y:S05]  /*0230*/  BSYNC.RECONVERGENT B0 ;  /* 0x0000000000007941 */ /* 0x000fea0003800200 */
.L_x_64:
[----:B------:R-:W0:Y:S01]  /*0240*/  LDC.64 R6, c[0x0][0x388] ;  /* 0x0000e200ff067b82 */ /* 0x000e220000000a00 */
[----:B------:R-:W-:Y:S01]  /*0250*/  FMUL R5, R4, R5 ;  /* 0x0000000504057220 */ /* 0x000fe20000400000 */
[----:B0-----:R-:W-:-:S05]  /*0260*/  IMAD.WIDE R2, R3, 0x4, R6 ;  /* 0x0000000403027825 */ /* 0x001fca00078e0206 */
[----:B------:R-:W-:Y:S01]  /*0270*/  STG.E desc[UR4][R2.64], R5 ;  /* 0x0000000502007986 */ /* 0x000fe2000c101904 */
[----:B------:R-:W-:Y:S05]  /*0280*/  EXIT ;  /* 0x000000000000794d */ /* 0x000fea0003800000 */
        .weak           $__internal_4_$__cuda_sm20_rcp_rn_f32_slowpath
        .type           $__internal_4_$__cuda_sm20_rcp_rn_f32_slowpath,@function
        .size           $__internal_4_$__cuda_sm20_rcp_rn_f32_slowpath,(.L_x_114 - $__internal_4_$__cuda_sm20_rcp_rn_f32_slowpath)
$__internal_4_$__cuda_sm20_rcp_rn_f32_slowpath:
[----:B------:R-:W-:Y:S01]  /*0290*/  SHF.L.U32 R2, R0, 0x1, RZ ;  /* 0x0000000100027819 */ /* 0x000fe200000006ff */
[----:B------:R-:W-:Y:S03]  /*02a0*/  BSSY.RECONVERGENT B1, `(.L_x_67) ;  /* 0x0000030000017945 */ /* 0x000fe60003800200 */
[----:B------:R-:W-:-:S04]  /*02b0*/  SHF.R.U32.HI R2, RZ, 0x18, R2 ;  /* 0x00000018ff027819 */ /* 0x000fc80000011602 */
[----:B------:R-:W-:-:S13]  /*02c0*/  ISETP.NE.U32.AND P0, PT, R2, RZ, PT ;  /* 0x000000ff0200720c */ /* 0x000fda0003f05070 */
[----:B------:R-:W-:Y:S05]  /*02d0*/  @P0 BRA `(.L_x_68) ;  /* 0x0000000000280947 */ /* 0x000fea0003800000 */
[----:B------:R-:W-:-:S05]  /*02e0*/  IMAD.SHL.U32 R2, R0, 0x2, RZ ;  /* 0x0000000200027824 */ /* 0x000fca00078e00ff */
        /* <DEDUP_REMOVED lines=9> */
.L_x_68:
[----:B------:R-:W-:-:S04]  /*0380*/  IADD3 R5, PT, PT, R2, -0xfd, RZ ;  /* 0xffffff0302057810 */ /* 0x000fc80007ffe0ff */
        /* <DEDUP_REMOVED lines=32> */
.L_x_70:
[----:B------:R0:W1:Y:S02]  /*0590*/  MUFU.RCP R5, R0 ;  /* 0x0000000000057308 */ /* 0x0000640000001000 */
.L_x_69:
[----:B------:R-:W-:Y:S05]  /*05a0*/  BSYNC.RECONVERGENT B1 ;  /* 0x0000000000017941 */ /* 0x000fea0003800200 */
.L_x_67:
[----:B------:R-:W-:-:S04]  /*05b0*/  IMAD.MOV.U32 R7, RZ, RZ, 0x0 ;  /* 0x00000000ff077424 */ /* 0x000fc800078e00ff */
[----:B01----:R-:W-:Y:S05]  /*05c0*/  RET.REL.NODEC R6 `(_Z9transformIXadL_ZN34_INTERNAL_9c2ff8e8_4_k_cu_e8238ea110gelu_quickEfEEEvPKfPfi) ;  /* 0xfffffff8068c7950 */ /* 0x003fea0003c3ffff */
.L_x_71:
        /* <DEDUP_REMOVED lines=11> */
.L_x_114:


//--------------------- .text._Z9transformIXadL_ZN34_INTERNAL_9c2ff8e8_4_k_cu_e8238ea14siluEfEEEvPKfPfi --------------------------
	.section	.text._Z9transformIXadL_ZN34_INTERNAL_9c2ff8e8_4_k_cu_e8238ea14siluEfEEEvPKfPfi,"ax",@progbits
	.align	128
.text._Z9transformIXadL_ZN34_INTERNAL_9c2ff8e8_4_k_cu_e8238ea14siluEfEEEvPKfPfi:
        .type           _Z9transformIXadL_ZN34_INTERNAL_9c2ff8e8_4_k_cu_e8238ea14siluEfEEEvPKfPfi,@function
        .size           _Z9transformIXadL_ZN34_INTERNAL_9c2ff8e8_4_k_cu_e8238ea14siluEfEEEvPKfPfi,(.L_x_116 - _Z9transformIXadL_ZN34_INTERNAL_9c2ff8e8_4_k_cu_e8238ea14siluEfEEEvPKfPfi)
        .other          _Z9transformIXadL_ZN34_INTERNAL_9c2ff8e8_4_k_cu_e8238ea14siluEfEEEvPKfPfi,@"STO_CUDA_ENTRY STV_DEFAULT"
_Z9transformIXadL_ZN34_INTERNAL_9c2ff8e8_4_k_cu_e8238ea14siluEfEEEvPKfPfi:
        /* <DEDUP_REMOVED lines=14> */
[----:B------:R-:W-:Y:S02]  /*00e0*/  IMAD.MOV.U32 R6, RZ, RZ, 0x437c0000 ;  /* 0x437c0000ff067424 */ /* 0x000fe400078e00ff */
[----:B--2---:R-:W-:-:S04]  /*00f0*/  FFMA.SAT R3, R0, -R3, 0.5 ;  /* 0x3f00000000037423 */ /* 0x004fc80000002803 */
[----:B------:R-:W-:-:S04]  /*0100*/  FFMA.RM R3, R3, R6, 12582913 ;  /* 0x4b40000103037423 */ /* 0x000fc80000004006 */
[C---:B------:R-:W-:Y:S01]  /*0110*/  FADD R7, R3.reuse, -12583039 ;  /* 0xcb40007f03077421 */ /* 0x040fe20000000000 */
[----:B------:R-:W-:-:S03]  /*0120*/  IMAD.SHL.U32 R3, R3, 0x800000, RZ ;  /* 0x0080000003037824 */ /* 0x000fc600078e00ff */
[----:B------:R-:W-:-:S04]  /*0130*/  FFMA R7, R0, -1.4426950216293334961, -R7 ;  /* 0xbfb8aa3b00077823 */ /* 0x000fc80000000807 */
[----:B------:R-:W-:-:S04]  /*0140*/  FFMA R7, R0, -1.925963033500011079e-08, R7 ;  /* 0xb2a5706000077823 */ /* 0x000fc80000000007 */
[----:B------:R-:W0:Y:S02]  /*0150*/  MUFU.EX2 R6, R7 ;  /* 0x0000000700067308 */ /* 0x000e240000000800 */
[----:B0-----:R-:W-:-:S06]  /*0160*/  FFMA R3, R3, R6, 1 ;  /* 0x3f80000003037423 */ /* 0x001fcc0000000006 */
[----:B------:R-:W0:Y:S08]  /*0170*/  MUFU.RCP R4, R3 ;  /* 0x0000000300047308 */ /* 0x000e300000001000 */
[----:B------:R-:W1:Y:S01]  /*0180*/  FCHK P0, R0, R3 ;  /* 0x0000000300007302 */ /* 0x000e620000000000 */
[----:B0-----:R-:W-:-:S04]  /*0190*/  FFMA R5, -R3, R4, 1 ;  /* 0x3f80000003057423 */ /* 0x001fc80000000104 */
[----:B------:R-:W-:-:S04]  /*01a0*/  FFMA R5, R4, R5, R4 ;  /* 0x0000000504057223 */ /* 0x000fc80000000004 */
[----:B------:R-:W-:-:S04]  /*01b0*/  FFMA R4, R0, R5, RZ ;  /* 0x0000000500047223 */ /* 0x000fc800000000ff */
[----:B------:R-:W-:-:S04]  /*01c0*/  FFMA R6, -R3, R4, R0 ;  /* 0x0000000403067223 */ /* 0x000fc80000000100 */
[----:B------:R-:W-:Y:S01]  /*01d0*/  FFMA R9, R5, R6, R4 ;  /* 0x0000000605097223 */ /* 0x000fe20000000004 */
[----:B-1----:R-:W-:Y:S06]  /*01e0*/  @!P0 BRA `(.L_x_73) ;  /* 0x00000000000c8947 */ /* 0x002fec0003800000 */
[----:B------:R-:W-:-:S07]  /*01f0*/  MOV R4, 0x210 ;  /* 0x0000021000047802 */ /* 0x000fce0000000f00 */
[----:B------:R-:W-:Y:S05]  /*0200*/  CALL.REL.NOINC `($__internal_5_$__cuda_sm3x_div_rn_noftz_f32_slowpath) ;  /* 0x0000000000187944 */ /* 0x000fea0003c00000 */
[----:B------:R-:W-:-:S07]  /*0210*/  IMAD.MOV.U32 R9, RZ, RZ, R0 ;  /* 0x000000ffff097224 */ /* 0x000fce00078e0000 */
.L_x_73:
[----:B------:R-:W-:Y:S05]  /*0220*/  BSYNC.RECONVERGENT B0 ;  /* 0x0000000000007941 */ /* 0x000fea0003800200 */
.L_x_72:
[----:B------:R-:W0:Y:S02]  /*0230*/  LDC.64 R4, c[0x0][0x388] ;  /* 0x0000e200ff047b82 */ /* 0x000e240000000a00 */
[----:B0-----:R-:W-:-:S05]  /*0240*/  IMAD.WIDE R2, R2, 0x4, R4 ;  /* 0x0000000402027825 */ /* 0x001fca00078e0204 */
[----:B------:R-:W-:Y:S01]  /*0250*/  STG.E desc[UR4][R2.64], R9 ;  /* 0x0000000902007986 */ /* 0x000fe2000c101904 */
[----:B------:R-:W-:Y:S05]  /*0260*/  EXIT ;  /* 0x000000000000794d */ /* 0x000fea0003800000 */
        .weak           $__internal_5_$__cuda_sm3x_div_rn_noftz_f32_slowpath
        .type           $__internal_5_$__cuda_sm3x_div_rn_noftz_f32_slowpath,@function
        .size           $__internal_5_$__cuda_sm3x_div_rn_noftz_f32_slowpath,(.L_x_116 - $__internal_5_$__cuda_sm3x_div_rn_noftz_f32_slowpath)
$__internal_5_$__cuda_sm3x_div_rn_noftz_f32_slowpath:
[--C-:B------:R-:W-:Y:S01]  /*0270*/  SHF.R.U32.HI R6, RZ, 0x17, R3.reuse ;  /* 0x00000017ff067819 */ /* 0x100fe20000011603 */
[----:B------:R-:W-:Y:S01]  /*0280*/  BSSY.RECONVERGENT B1, `(.L_x_74) ;  /* 0x0000064000017945 */ /* 0x000fe20003800200 */
[--C-:B------:R-:W-:Y:S01]  /*0290*/  SHF.R.U32.HI R5, RZ, 0x17, R0.reuse ;  /* 0x00000017ff057819 */ /* 0x100fe20000011600 */
[----:B------:R-:W-:Y:S01]  /*02a0*/  IMAD.MOV.U32 R7, RZ, RZ, R0 ;  /* 0x000000ffff077224 */ /* 0x000fe200078e0000 */
[----:B------:R-:W-:Y:S01]  /*02b0*/  LOP3.LUT R6, R6, 0xff, RZ, 0xc0, !PT ;  /* 0x000000ff06067812 */ /* 0x000fe200078ec0ff */
[----:B------:R-:W-:Y:S01]  /*02c0*/  IMAD.MOV.U32 R8, RZ, RZ, R3 ;  /* 0x000000ffff087224 */ /* 0x000fe200078e0003 */
[----:B------:R-:W-:-:S03]  /*02d0*/  LOP3.LUT R5, R5, 0xff, RZ, 0xc0, !PT ;  /* 0x000000ff05057812 */ /* 0x000fc600078ec0ff */
[----:B------:R-:W-:Y:S02]  /*02e0*/  VIADD R11, R6, 0xffffffff ;  /* 0xffffffff060b7836 */ /* 0x000fe40000000000 */
[----:B------:R-:W-:-:S03]  /*02f0*/  VIADD R10, R5, 0xffffffff ;  /* 0xffffffff050a7836 */ /* 0x000fc60000000000 */
[----:B------:R-:W-:-:S04]  /*0300*/  ISETP.GT.U32.AND P0, PT, R11, 0xfd, PT ;  /* 0x000000fd0b00780c */ /* 0x000fc80003f04070 */
[----:B------:R-:W-:-:S13]  /*0310*/  ISETP.GT.U32.OR P0, PT, R10, 0xfd, P0 ;  /* 0x000000fd0a00780c */ /* 0x000fda0000704470 */
[----:B------:R-:W-:Y:S01]  /*0320*/  @!P0 IMAD.MOV.U32 R9, RZ, RZ, RZ ;  /* 0x000000ffff098224 */ /* 0x000fe200078e00ff */
[----:B------:R-:W-:Y:S06]  /*0330*/  @!P0 BRA `(.L_x_75) ;  /* 0x00000000005c8947 */ /* 0x000fec0003800000 */
[----:B------:R-:W-:Y:S02]  /*0340*/  FSETP.GTU.FTZ.AND P0, PT, |R0|, +INF , PT ;  /* 0x7f8000000000780b */ /* 0x000fe40003f1c200 */
[----:B------:R-:W-:-:S04]  /*0350*/  FSETP.GTU.FTZ.AND P1, PT, |R3|, +INF , PT ;  /* 0x7f8000000300780b */ /* 0x000fc80003f3c200 */
[----:B------:R-:W-:-:S13]  /*0360*/  PLOP3.LUT P0, PT, P0, P1, PT, 0xf8, 0x8f ;  /* 0x00000000008f781c */ /* 0x000fda0000703f70 */
[----:B------:R-:W-:Y:S05]  /*0370*/  @P0 BRA `(.L_x_76) ;  /* 0x00000004004c0947 */ /* 0x000fea0003800000 */
[----:B------:R-:W-:-:S13]  /*0380*/  LOP3.LUT P0, RZ, R8, 0x7fffffff, R7, 0xc8, !PT ;  /* 0x7fffffff08ff7812 */ /* 0x000fda000780c807 */
[----:B------:R-:W-:Y:S05]  /*0390*/  @!P0 BRA `(.L_x_77) ;  /* 0x00000004003c8947 */ /* 0x000fea0003800000 */
[C---:B------:R-:W-:Y:S02]  /*03a0*/  FSETP.NEU.FTZ.AND P2, PT, |R0|.reuse, +INF , PT ;  /* 0x7f8000000000780b */ /* 0x040fe40003f5d200 */
[----:B------:R-:W-:Y:S02]  /*03b0*/  FSETP.NEU.FTZ.AND P1, PT, |R3|, +INF , PT ;  /* 0x7f8000000300780b */ /* 0x000fe40003f3d200 */
[----:B------:R-:W-:-:S11]  /*03c0*/  FSETP.NEU.FTZ.AND P0, PT, |R0|, +INF , PT ;  /* 0x7f8000000000780b */ /* 0x000fd60003f1d200 */
[----:B------:R-:W-:Y:S05]  /*03d0*/  @!P1 BRA !P2, `(.L_x_77) ;  /* 0x00000004002c9947 */ /* 0x000fea0005000000 */
[----:B------:R-:W-:-:S04]  /*03e0*/  LOP3.LUT P2, RZ, R7, 0x7fffffff, RZ, 0xc0, !PT ;  /* 0x7fffffff07ff7812 */ /* 0x000fc8000784c0ff */
[----:B------:R-:W-:-:S13]  /*03f0*/  PLOP3.LUT P1, PT, P1, P2, PT, 0x2f, 0xf2 ;  /* 0x0000000000f2781c */ /* 0x000fda0000f24577 */
[----:B------:R-:W-:Y:S05]  /*0400*/  @P1 BRA `(.L_x_78) ;  /* 0x0000000400181947 */ /* 0x000fea0003800000 */
[----:B------:R-:W-:-:S04]  /*0410*/  LOP3.LUT P1, RZ, R8, 0x7fffffff, RZ, 0xc0, !PT ;  /* 0x7fffffff08ff7812 */ /* 0x000fc8000782c0ff */
[----:B------:R-:W-:-:S13]  /*0420*/  PLOP3.LUT P0, PT, P0, P1, PT, 0x2f, 0xf2 ;  /* 0x0000000000f2781c */ /* 0x000fda0000702577 */
[----:B------:R-:W-:Y:S05]  /*0430*/  @P0 BRA `(.L_x_79) ;  /* 0x0000000400000947 */ /* 0x000fea0003800000 */
[----:B------:R-:W-:Y:S02]  /*0440*/  ISETP.GE.AND P0, PT, R10, RZ, PT ;  /* 0x000000ff0a00720c */ /* 0x000fe40003f06270 */
[----:B------:R-:W-:-:S11]  /*0450*/  ISETP.GE.AND P1, PT, R11, RZ, PT ;  /* 0x000000ff0b00720c */ /* 0x000fd60003f26270 */
[----:B------:R-:W-:Y:S02]  /*0460*/  @P0 IMAD.MOV.U32 R9, RZ, RZ, RZ ;  /* 0x000000ffff090224 */ /* 0x000fe400078e00ff */
[----:B------:R-:W-:Y:S01]  /*0470*/  @!P0 FFMA R7, R0, 1.84467440737095516160e+19, RZ ;  /* 0x5f80000000078823 */ /* 0x000fe200000000ff */
[----:B------:R-:W-:Y:S02]  /*0480*/  @!P0 IMAD.MOV.U32 R9, RZ, RZ, -0x40 ;  /* 0xffffffc0ff098424 */ /* 0x000fe400078e00ff */
[----:B------:R-:W-:-:S03]  /*0490*/  @!P1 FFMA R8, R3, 1.84467440737095516160e+19, RZ ;  /* 0x5f80000003089823 */ /* 0x000fc600000000ff */
[----:B------:R-:W-:-:S07]  /*04a0*/  @!P1 IADD3 R9, PT, PT, R9, 0x40, RZ ;  /* 0x0000004009099810 */ /* 0x000fce0007ffe0ff */
.L_x_75:
[----:B------:R-:W-:Y:S01]  /*04b0*/  LEA R3, R6, 0xc0800000, 0x17 ;  /* 0xc080000006037811 */ /* 0x000fe200078eb8ff */
[----:B------:R-:W-:Y:S01]  /*04c0*/  VIADD R5, R5, 0xffffff81 ;  /* 0xffffff8105057836 */ /* 0x000fe20000000000 */
[----:B------:R-:W-:Y:S03]  /*04d0*/  BSSY.RECONVERGENT B2, `(.L_x_80) ;  /* 0x0000035000027945 */ /* 0x000fe60003800200 */
[----:B------:R-:W-:Y:S01]  /*04e0*/  IMAD.IADD R3, R8, 0x1, -R3 ;  /* 0x0000000108037824 */ /* 0x000fe200078e0a03 */
[C---:B------:R-:W-:Y:S01]  /*04f0*/  IADD3 R6, PT, PT, R5.reuse, 0x7f, -R6 ;  /* 0x0000007f05067810 */ /* 0x040fe20007ffe806 */
[----:B------:R-:W-:Y:S02]  /*0500*/  IMAD R0, R5, -0x800000, R7 ;  /* 0xff80000005007824 */ /* 0x000fe400078e0207 */
[----:B------:R-:W0:Y:S01]  /*0510*/  MUFU.RCP R8, R3 ;  /* 0x0000000300087308 */ /* 0x000e220000001000 */
[----:B------:R-:W-:Y:S01]  /*0520*/  FADD.FTZ R11, -R3, -RZ ;  /* 0x800000ff030b7221 */ /* 0x000fe20000010100 */
[----:B------:R-:W-:-:S03]  /*0530*/  IMAD.IADD R6, R6, 0x1, R9 ;  /* 0x0000000106067824 */ /* 0x000fc600078e0209 */
        /* <DEDUP_REMOVED lines=21> */
[CCC-:B------:R-:W-:Y:S01]  /*0690*/  FFMA.RM R6, R10.reuse, R8.reuse, R7.reuse ;  /* 0x000000080a067223 */ /* 0x1c0fe20000004007 */
[C---:B------:R-:W-:Y:S02]  /*06a0*/  ISETP.NE.AND P2, PT, R9.reuse, RZ, PT ;  /* 0x000000ff0900720c */ /* 0x040fe40003f45270 */
[----:B------:R-:W-:Y:S02]  /*06b0*/  ISETP.NE.AND P1, PT, R9, RZ, PT ;  /* 0x000000ff0900720c */ /* 0x000fe40003f25270 */
[----:B------:R-:W-:Y:S01]  /*06c0*/  LOP3.LUT R5, R3, 0x7fffff, RZ, 0xc0, !PT ;  /* 0x007fffff03057812 */ /* 0x000fe200078ec0ff */
[----:B------:R-:W-:Y:S01]  /*06d0*/  FFMA.RP R3, R10, R8, R7 ;  /* 0x000000080a037223 */ /* 0x000fe20000008007 */
[----:B------:R-:W-:Y:S01]  /*06e0*/  IADD3 R8, PT, PT, R9, 0x20, RZ ;  /* 0x0000002009087810 */ /* 0x000fe20007ffe0ff */
[----:B------:R-:W-:Y:S01]  /*06f0*/  IMAD.MOV R7, RZ, RZ, -R9 ;  /* 0x000000ffff077224 */ /* 0x000fe200078e0a09 */
[----:B------:R-:W-:-:S02]  /*0700*/  LOP3.LUT R5, R5, 0x800000, RZ, 0xfc, !PT ;  /* 0x0080000005057812 */ /* 0x000fc400078efcff */
        /* <DEDUP_REMOVED lines=9> */
[----:B------:R-:W-:-:S05]  /*07a0*/  LOP3.LUT R3, R3, R6, RZ, 0xc0, !PT ;  /* 0x0000000603037212 */ /* 0x000fca00078ec0ff */
[----:B------:R-:W-:-:S05]  /*07b0*/  IMAD.IADD R3, R8, 0x1, R3 ;  /* 0x0000000108037824 */ /* 0x000fca00078e0203 */
[----:B------:R-:W-:Y:S01]  /*07c0*/  LOP3.LUT R0, R3, R0, RZ, 0xfc, !PT ;  /* 0x0000000003007212 */ /* 0x000fe200078efcff */
[----:B------:R-:W-:Y:S06]  /*07d0*/  BRA `(.L_x_83) ;  /* 0x0000000000107947 */ /* 0x000fec0003800000 */
.L_x_82:
[----:B------:R-:W-:-:S04]  /*07e0*/  LOP3.LUT R0, R0, 0x80000000, RZ, 0xc0, !PT ;  /* 0x8000000000007812 */ /* 0x000fc800078ec0ff */
[----:B------:R-:W-:Y:S01]  /*07f0*/  LOP3.LUT R0, R0, 0x7f800000, RZ, 0xfc, !PT ;  /* 0x7f80000000007812 */ /* 0x000fe200078efcff */
[----:B------:R-:W-:Y:S06]  /*0800*/  BRA `(.L_x_83) ;  /* 0x0000000000047947 */ /* 0x000fec0003800000 */
.L_x_81:
[----:B------:R-:W-:-:S07]  /*0810*/  IMAD R0, R6, 0x800000, R0 ;  /* 0x0080000006007824 */ /* 0x000fce00078e0200 */
.L_x_83:
[----:B------:R-:W-:Y:S05]  /*0820*/  BSYNC.RECONVERGENT B2 ;  /* 0x0000000000027941 */ /* 0x000fea0003800200 */
.L_x_80:
[----:B------:R-:W-:Y:S05]  /*0830*/  BRA `(.L_x_84) ;  /* 0x0000000000207947 */ /* 0x000fea0003800000 */
.L_x_79:
[----:B------:R-:W-:-:S04]  /*0840*/  LOP3.LUT R0, R8, 0x80000000, R7, 0x48, !PT ;  /* 0x8000000008007812 */ /* 0x000fc800078e4807 */
[----:B------:R-:W-:Y:S01]  /*0850*/  LOP3.LUT R0, R0, 0x7f800000, RZ, 0xfc, !PT ;  /* 0x7f80000000007812 */ /* 0x000fe200078efcff */
[----:B------:R-:W-:Y:S06]  /*0860*/  BRA `(.L_x_84) ;  /* 0x0000000000147947 */ /* 0x000fec0003800000 */
.L_x_78:
[----:B------:R-:W-:Y:S01]  /*0870*/  LOP3.LUT R0, R8, 0x80000000, R7, 0x48, !PT ;  /* 0x8000000008007812 */ /* 0x000fe200078e4807 */
[----:B------:R-:W-:Y:S06]  /*0880*/  BRA `(.L_x_84) ;  /* 0x00000000000c7947 */ /* 0x000fec0003800000 */
.L_x_77:
[----:B------:R-:W0:Y:S01]  /*0890*/  MUFU.RSQ R0, -QNAN ;  /* 0xffc0000000007908 */ /* 0x000e220000001400 */
[----:B------:R-:W-:Y:S05]  /*08a0*/  BRA `(.L_x_84) ;  /* 0x0000000000047947 */ /* 0x000fea0003800000 */
.L_x_76:
[----:B------:R-:W-:-:S07]  /*08b0*/  FADD.FTZ R0, R0, R3 ;  /* 0x0000000300007221 */ /* 0x000fce0000010000 */
.L_x_84:
[----:B------:R-:W-:Y:S05]  /*08c0*/  BSYNC.RECONVERGENT B1 ;  /* 0x0000000000017941 */ /* 0x000fea0003800200 */
.L_x_74:
[----:B------:R-:W-:-:S04]  /*08d0*/  IMAD.MOV.U32 R5, RZ, RZ, 0x0 ;  /* 0x00000000ff057424 */ /* 0x000fc800078e00ff */
[----:B0-----:R-:W-:Y:S05]  /*08e0*/  RET.REL.NODEC R4 `(_Z9transformIXadL_ZN34_INTERNAL_9c2ff8e8_4_k_cu_e8238ea14siluEfEEEvPKfPfi) ;  /* 0xfffffff404c47950 */ /* 0x001fea0003c3ffff */
.L_x_85:
        /* <DEDUP_REMOVED lines=9> */
.L_x_116:


//--------------------- .text._Z9transformIXadL_ZN34_INTERNAL_9c2ff8e8_4_k_cu_e8238ea14geluEfEEEvPKfPfi --------------------------
	.section	.text._Z9transformIXadL_ZN34_INTERNAL_9c2ff8e8_4_k_cu_e8238ea14geluEfEEEvPKfPfi,"ax",@progbits
	.align	128
.text._Z9transformIXadL_ZN34_INTERNAL_9c2ff8e8_4_k_cu_e8238ea14geluEfEEEvPKfPfi:
        .type           _Z9transformIXadL_ZN34_INTERNAL_9c2ff8e8_4_k_cu_e8238ea14geluEfEEEvPKfPfi,@function
        .size           _Z9transformIXadL_ZN34_INTERNAL_9c2ff8e8_4_k_cu_e8238ea14geluEfEEEvPKfPfi,(.L_x_118 - _Z9transformIXadL_ZN34_INTERNAL_9c2ff8e8_4_k_cu_e8238ea14geluEfEEEvPKfPfi)
        .other          _Z9transformIXadL_ZN34_INTERNAL_9c2ff8e8_4_k_cu_e8238ea14geluEfEEEvPKfPfi,@"STO_CUDA_ENTRY STV_DEFAULT"
_Z9transformIXadL_ZN34_INTERNAL_9c2ff8e8_4_k_cu_e8238ea14geluEfEEEvPKfPfi:
        /* <DEDUP_REMOVED lines=11> */
[----:B-1----:R0:W2:Y:S01]  /*00b0*/  LDG.E R4, desc[UR4][R2.64] ;  /* 0x0000000402047981 */ /* 0x0020a2000c1e1900 */
[----:B------:R-:W-:Y:S01]  /*00c0*/  MOV R10, 0x3c80f082 ;  /* 0x3c80f082000a7802 */ /* 0x000fe20000000f00 */
[----:B------:R-:W-:Y:S01]  /*00d0*/  HFMA2 R11, -RZ, RZ, 1.875, 0 ;  /* 0x3f800000ff0b7431 */ /* 0x000fe200000001ff */
[----:B0-----:R-:W0:Y:S02]  /*00e0*/  LDC.64 R2, c[0x0][0x388] ;  /* 0x0000e200ff027b82 */ /* 0x001e240000000a00 */
[----:B0-----:R-:W-:-:S04]  /*00f0*/  IMAD.WIDE R2, R5, 0x4, R2 ;  /* 0x0000000405027825 */ /* 0x001fc800078e0202 */
[C---:B--2---:R-:W-:Y:S01]  /*0100*/  FMUL R7, R4.reuse, 0.044714998453855514526 ;  /* 0x3d37271304077820 */ /* 0x044fe20000400000 */
[----:B------:R-:W-:-:S03]  /*0110*/  FMUL R0, R4, 0.79788458347320556641 ;  /* 0x3f4c422a04007820 */ /* 0x000fc60000400000 */
[C---:B------:R-:W-:Y:S01]  /*0120*/  FFMA R7, R4.reuse, R7, 1 ;  /* 0x3f80000004077423 */ /* 0x040fe20000000007 */
[----:B------:R-:W-:-:S03]  /*0130*/  FMUL R4, R4, 0.5 ;  /* 0x3f00000004047820 */ /* 0x000fc60000400000 */
[----:B------:R-:W-:-:S04]  /*0140*/  FMUL R7, R0, R7 ;  /* 0x0000000700077220 */ /* 0x000fc80000400000 */
[C---:B------:R-:W-:Y:S01]  /*0150*/  FMUL R0, |R7|.reuse, 2.8853900432586669922 ;  /* 0x4038aa3b07007820 */ /* 0x040fe20000400200 */
        /* <DEDUP_REMOVED lines=13> */
[----:B------:R-:W-:-:S04]  /*0230*/  @!P1 FFMA R8, R7, R0, R7 ;  /* 0x0000000007089223 */ /* 0x000fc80000000007 */
[----:B------:R-:W-:-:S04]  /*0240*/  FADD R7, R8, 1 ;  /* 0x3f80000008077421 */ /* 0x000fc80000000000 */
[----:B------:R-:W-:-:S05]  /*0250*/  FMUL R7, R4, R7 ;  /* 0x0000000704077220 */ /* 0x000fca0000400000 */
[----:B------:R-:W-:Y:S01]  /*0260*/  STG.E desc[UR4][R2.64], R7 ;  /* 0x0000000702007986 */ /* 0x000fe2000c101904 */
[----:B------:R-:W-:Y:S05]  /*0270*/  EXIT ;  /* 0x000000000000794d */ /* 0x000fea0003800000 */
.L_x_86:
        /* <DEDUP_REMOVED lines=16> */
.L_x_118:


//--------------------- .text._Z9transformIXadL_ZN34_INTERNAL_9c2ff8e8_4_k_cu_e8238ea14stepEfEEEvPKfPfi --------------------------
	.section	.text._Z9transformIXadL_ZN34_INTERNAL_9c2ff8e8_4_k_cu_e8238ea14stepEfEEEvPKfPfi,"ax",@progbits
	.align	128
.text._Z9transformIXadL_ZN34_INTERNAL_9c2ff8e8_4_k_cu_e8238ea14stepEfEEEvPKfPfi:
        .type           _Z9transformIXadL_ZN34_INTERNAL_9c2ff8e8_4_k_cu_e8238ea14stepEfEEEvPKfPfi,@function
        .size           _Z9transformIXadL_ZN34_INTERNAL_9c2ff8e8_4_k_cu_e8238ea14stepEfEEEvPKfPfi,(.L_x_119 - _Z9transformIXadL_ZN34_INTERNAL_9c2ff8e8_4_k_cu_e8238ea14stepEfEEEvPKfPfi)
        .other          _Z9transformIXadL_ZN34_INTERNAL_9c2ff8e8_4_k_cu_e8238ea14stepEfEEEvPKfPfi,@"STO_CUDA_ENTRY STV_DEFAULT"
_Z9transformIXadL_ZN34_INTERNAL_9c2ff8e8_4_k_cu_e8238ea14stepEfEEEvPKfPfi:
        /* <DEDUP_REMOVED lines=14> */
[----:B---3--:R-:W-:-:S05]  /*00e0*/  FSET.BF.GT.AND R7, R2, RZ, PT ;  /* 0x000000ff0207720a */ /* 0x008fca0003804000 */
[----:B------:R-:W-:Y:S01]  /*00f0*/  STG.E desc[UR4][R4.64], R7 ;  /* 0x0000000704007986 */ /* 0x000fe2000c101904 */
[----:B------:R-:W-:Y:S05]  /*0100*/  EXIT ;  /* 0x000000000000794d */ /* 0x000fea0003800000 */
.L_x_87:
        /* <DEDUP_REMOVED lines=15> */
.L_x_119:


//--------------------- .text._Z9transformIXadL_ZN34_INTERNAL_9c2ff8e8_4_k_cu_e8238ea13negEfEEEvPKfPfi --------------------------
	.section	.text._Z9transformIXadL_ZN34_INTERNAL_9c2ff8e8_4_k_cu_e8238ea13negEfEEEvPKfPfi,"ax",@progbits
	.align	128
.text._Z9transformIXadL_ZN34_INTERNAL_9c2ff8e8_4_k_cu_e8238ea13negEfEEEvPKfPfi:
        .type           _Z9transformIXadL_ZN34_INTERNAL_9c2ff8e8_4_k_cu_e8238ea13negEfEEEvPKfPfi,@function
        .size           _Z9transformIXadL_ZN34_INTERNAL_9c2ff8e8_4_k_cu_e8238ea13negEfEEEvPKfPfi,(.L_x_120 - _Z9transformIXadL_ZN34_INTERNAL_9c2ff8e8_4_k_cu_e8238ea13negEfEEEvPKfPfi)
        .other          _Z9transformIXadL_ZN34_INTERNAL_9c2ff8e8_4_k_cu_e8238ea13negEfEEEvPKfPfi,@"STO_CUDA_ENTRY STV_DEFAULT"
_Z9transformIXadL_ZN34_INTERNAL_9c2ff8e8_4_k_cu_e8238ea13negEfEEEvPKfPfi:
        /* <DEDUP_REMOVED lines=14> */
[----:B---3--:R-:W-:-:S05]  /*00e0*/  FADD R7, -R2, -RZ ;  /* 0x800000ff02077221 */ /* 0x008fca0000000100 */
[----:B------:R-:W-:Y:S01]  /*00f0*/  STG.E desc[UR4][R4.64], R7 ;  /* 0x0000000704007986 */ /* 0x000fe2000c101904 */
[----:B------:R-:W-:Y:S05]  /*0100*/  EXIT ;  /* 0x000000000000794d */ /* 0x000fea0003800000 */
.L_x_88:
        /* <DEDUP_REMOVED lines=15> */
.L_x_120:


//--------------------- .text._Z13silu_back_f32PKfS0_Pfi --------------------------
	.section	.text._Z13silu_back_f32PKfS0_Pfi,"ax",@progbits
	.align	128
.text._Z13silu_back_f32PKfS0_Pfi:
        .type           _Z13silu_back_f32PKfS0_Pfi,@function
        .size           _Z13silu_back_f32PKfS0_Pfi,(.L_x_121 - _Z13silu_back_f32PKfS0_Pfi)
        .other          _Z13silu_back_f32PKfS0_Pfi,@"STO_CUDA_ENTRY STV_DEFAULT"
_Z13silu_back_f32PKfS0_Pfi:
        /* <DEDUP_REMOVED lines=13> */
[----:B------:R-:W-:Y:S01]  /*00d0*/  MOV R9, 0x437c0000 ;  /* 0x437c000000097802 */ /* 0x000fe20000000f00 */
[----:B------:R-:W-:Y:S03]  /*00e0*/  BSSY.RECONVERGENT B0, `(.L_x_89) ;  /* 0x0000015000007945 */ /* 0x000fe60003800200 */
[----:B--2---:R-:W-:-:S04]  /*00f0*/  FFMA.SAT R0, R4, -R7, 0.5 ;  /* 0x3f00000004007423 */ /* 0x004fc80000002807 */
[----:B------:R-:W-:-:S04]  /*0100*/  FFMA.RM R0, R0, R9, 12582913 ;  /* 0x4b40000100007423 */ /* 0x000fc80000004009 */
[C---:B------:R-:W-:Y:S01]  /*0110*/  FADD R7, R0.reuse, -12583039 ;  /* 0xcb40007f00077421 */ /* 0x040fe20000000000 */
[----:B------:R-:W-:-:S03]  /*0120*/  IMAD.SHL.U32 R0, R0, 0x800000, RZ ;  /* 0x0080000000007824 */ /* 0x000fc600078e00ff */
[----:B------:R-:W-:-:S04]  /*0130*/  FFMA R7, R4, -1.4426950216293334961, -R7 ;  /* 0xbfb8aa3b04077823 */ /* 0x000fc80000000807 */
[----:B------:R-:W-:-:S06]  /*0140*/  FFMA R7, R4, -1.925963033500011079e-08, R7 ;  /* 0xb2a5706004077823 */ /* 0x000fcc0000000007 */
[----:B------:R-:W0:Y:S02]  /*0150*/  MUFU.EX2 R7, R7 ;  /* 0x0000000700077308 */ /* 0x000e240000000800 */
[----:B0-----:R-:W-:-:S05]  /*0160*/  FFMA R0, R0, R7, 1 ;  /* 0x3f80000000007423 */ /* 0x001fca0000000007 */
[----:B------:R-:W-:-:S04]  /*0170*/  IADD3 R2, PT, PT, R0, 0x1800000, RZ ;  /* 0x0180000000027810 */ /* 0x000fc80007ffe0ff */
[----:B------:R-:W-:-:S04]  /*0180*/  LOP3.LUT R2, R2, 0x7f800000, RZ, 0xc0, !PT ;  /* 0x7f80000002027812 */ /* 0x000fc800078ec0ff */
[----:B------:R-:W-:-:S13]  /*0190*/  ISETP.GT.U32.AND P0, PT, R2, 0x1ffffff, PT ;  /* 0x01ffffff0200780c */ /* 0x000fda0003f04070 */
[----:B------:R-:W-:Y:S05]  /*01a0*/  @P0 BRA `(.L_x_90) ;  /* 0x0000000000100947 */ /* 0x000fea0003800000 */
[----:B------:R-:W-:-:S07]  /*01b0*/  MOV R6, 0x1d0 ;  /* 0x000001d000067802 */ /* 0x000fce0000000f00 */
[----:B------:R-:W-:Y:S05]  /*01c0*/  CALL.REL.NOINC `($__internal_6_$__cuda_sm20_rcp_rn_f32_slowpath) ;  /* 0x0000000000487944 */ /* 0x000fea0003c00000 */
[----:B------:R-:W-:Y:S01]  /*01d0*/  IMAD.MOV.U32 R2, RZ, RZ, R5 ;  /* 0x000000ffff027224 */ /* 0x000fe200078e0005 */
[----:B------:R-:W-:Y:S06]  /*01e0*/  BRA `(.L_x_91) ;  /* 0x0000000000107947 */ /* 0x000fec0003800000 */
.L_x_90:
[----:B------:R-:W0:Y:S02]  /*01f0*/  MUFU.RCP R5, R0 ;  /* 0x0000000000057308 */ /* 0x000e240000001000 */
[----:B0-----:R-:W-:-:S04]  /*0200*/  FFMA R2, R0, R5, -1 ;  /* 0xbf80000000027423 */ /* 0x001fc80000000005 */
[----:B------:R-:W-:-:S04]  /*0210*/  FADD.FTZ R2, -R2, -RZ ;  /* 0x800000ff02027221 */ /* 0x000fc80000010100 */
[----:B------:R-:W-:-:S07]  /*0220*/  FFMA R2, R5, R2, R5 ;  /* 0x0000000205027223 */ /* 0x000fce0000000005 */
.L_x_91:
[----:B------:R-:W-:Y:S05]  /*0230*/  BSYNC.RECONVERGENT B0 ;  /* 0x0000000000007941 */ /* 0x000fea0003800200 */
.L_x_89:
[----:B------:R-:W0:Y:S08]  /*0240*/  LDC.64 R6, c[0x0][0x380] ;  /* 0x0000e000ff067b82 */ /* 0x000e300000000a00 */
[----:B------:R-:W1:Y:S01]  /*0250*/  LDC.64 R8, c[0x0][0x390] ;  /* 0x0000e400ff087b82 */ /* 0x000e620000000a00 */
[----:B0-----:R-:W-:-:S06]  /*0260*/  IMAD.WIDE R6, R3, 0x4, R6 ;  /* 0x0000000403067825 */ /* 0x001fcc00078e0206 */
[----:B------:R-:W2:Y:S01]  /*0270*/  LDG.E R7, desc[UR4][R6.64] ;  /* 0x0000000406077981 */ /* 0x000ea2000c1e1900 */
[----:B------:R-:W-:-:S04]  /*0280*/  FADD R5, -R2, 1 ;  /* 0x3f80000002057421 */ /* 0x000fc80000000100 */
[----:B------:R-:W-:Y:S01]  /*0290*/  FFMA R5, R4, R5, 1 ;  /* 0x3f80000004057423 */ /* 0x000fe20000000005 */
[----:B--2---:R-:W-:Y:S01]  /*02a0*/  FMUL R0, R7, R2 ;  /* 0x0000000207007220 */ /* 0x004fe20000400000 */
[----:B-1----:R-:W-:-:S04]  /*02b0*/  IMAD.WIDE R2, R3, 0x4, R8 ;  /* 0x0000000403027825 */ /* 0x002fc800078e0208 */
[----:B------:R-:W-:-:S05]  /*02c0*/  FMUL R5, R0, R5 ;  /* 0x0000000500057220 */ /* 0x000fca0000400000 */
[----:B------:R-:W-:Y:S01]  /*02d0*/  STG.E desc[UR4][R2.64], R5 ;  /* 0x0000000502007986 */ /* 0x000fe2000c101904 */
[----:B------:R-:W-:Y:S05]  /*02e0*/  EXIT ;  /* 0x000000000000794d */ /* 0x000fea0003800000 */
        .weak           $__internal_6_$__cuda_sm20_rcp_rn_f32_slowpath
        .type           $__internal_6_$__cuda_sm20_rcp_rn_f32_slowpath,@function
        .size           $__internal_6_$__cuda_sm20_rcp_rn_f32_slowpath,(.L_x_121 - $__internal_6_$__cuda_sm20_rcp_rn_f32_slowpath)
$__internal_6_$__cuda_sm20_rcp_rn_f32_slowpath:
        /* <DEDUP_REMOVED lines=15> */
.L_x_93:
        /* <DEDUP_REMOVED lines=33> */
.L_x_95:
[----:B------:R0:W1:Y:S02]  /*05f0*/  MUFU.RCP R5, R0 ;  /* 0x0000000000057308 */ /* 0x0000640000001000 */
.L_x_94:
[----:B------:R-:W-:Y:S05]  /*0600*/  BSYNC.RECONVERGENT B1 ;  /* 0x0000000000017941 */ /* 0x000fea0003800200 */
.L_x_92:
[----:B------:R-:W-:-:S04]  /*0610*/  IMAD.MOV.U32 R7, RZ, RZ, 0x0 ;  /* 0x00000000ff077424 */ /* 0x000fc800078e00ff */
[----:B01----:R-:W-:Y:S05]  /*0620*/  RET.REL.NODEC R6 `(_Z13silu_back_f32PKfS0_Pfi) ;  /* 0xfffffff806747950 */ /* 0x003fea0003c3ffff */
.L_x_96:
        /* <DEDUP_REMOVED lines=13> */
.L_x_121:


//--------------------- .nv.global.init           --------------------------
	.section	.nv.global.init,"aw",@progbits
	.align	4
.nv.global.init:
	.type		__cudart_i2opi_f,@object
	.size		__cudart_i2opi_f,(.L_0 - __cudart_i2opi_f)
__cudart_i2opi_f:
        /*0000*/ 	.byte	0x41, 0x90, 0x43, 0x3c, 0x99, 0x95, 0x62, 0xdb, 0xc0, 0xdd, 0x34, 0xf5, 0xd1, 0x57, 0x27, 0xfc
        /*0010*/ 	.byte	0x29, 0x15, 0x44, 0x4e, 0x6e, 0x83, 0xf9, 0xa2
.L_0:


//--------------------- .nv.shared.reserved.0     --------------------------
	.section	.nv.shared.reserved.0,"aw",@nobits
	.weak		__nv_reservedSMEM_offset_0_alias
	.size		__nv_reservedSMEM_offset_0_alias, 0, 64
	.other		__nv_reservedSMEM_offset_0_alias,@"STO_CUDA_RESERVED_SHARED STV_DEFAULT"
__nv_reservedSMEM_offset_0_alias:
	.zero		0
	.zero		64


//--------------------- .nv.constant0._Z9transformIXadL_Z4cosfEEEvPKfPfi --------------------------
	.section	.nv.constant0._Z9transformIXadL_Z4cosfEEEvPKfPfi,"a",@progbits
	.sectionflags	@""
	.align	4
.nv.constant0._Z9transformIXadL_Z4cosfEEEvPKfPfi:
	.zero		916


//--------------------- .nv.constant0._Z9transformIXadL_Z4sinfEEEvPKfPfi --------------------------
	.section	.nv.constant0._Z9transformIXadL_Z4sinfEEEvPKfPfi,"a",@progbits
	.sectionflags	@""
	.align	4
.nv.constant0._Z9transformIXadL_Z4sinfEEEvPKfPfi:
	.zero		916


//--------------------- .nv.constant0._Z9transformIXadL_Z5sqrtfEEEvPKfPfi --------------------------
	.section	.nv.constant0._Z9transformIXadL_Z5sqrtfEEEvPKfPfi,"a",@progbits
	.sectionflags	@""
	.align	4
.nv.constant0._Z9transformIXadL_Z5sqrtfEEEvPKfPfi:
	.zero		916


//--------------------- .nv.constant0._Z9transformIXadL_ZN34_INTERNAL_9c2ff8e8_4_k_cu_e8238ea13sqrEfEEEvPKfPfi --------------------------
	.section	.nv.constant0._Z9transformIXadL_ZN34_INTERNAL_9c2ff8e8_4_k_cu_e8238ea13sqrEfEEEvPKfPfi,"a",@progbits
	.sectionflags	@""
	.align	4
.nv.constant0._Z9transformIXadL_ZN34_INTERNAL_9c2ff8e8_4_k_cu_e8238ea13sqrEfEEEvPKfPfi:
	.zero		916


//--------------------- .nv.constant0._Z9transformIXadL_ZN34_INTERNAL_9c2ff8e8_4_k_cu_e8238ea13eluEfEEEvPKfPfi --------------------------
	.section	.nv.constant0._Z9transformIXadL_ZN34_INTERNAL_9c2ff8e8_4_k_cu_e8238ea13eluEfEEEvPKfPfi,"a",@progbits
	.sectionflags	@""
	.align	4
.nv.constant0._Z9transformIXadL_ZN34_INTERNAL_9c2ff8e8_4_k_cu_e8238ea13eluEfEEEvPKfPfi:
	.zero		916


//--------------------- .nv.constant0._Z9transformIXadL_ZN34_INTERNAL_9c2ff8e8_4_k_cu_e8238ea13sgnEfEEEvPKfPfi --------------------------
	.section	.nv.constant0._Z9transformIXadL_ZN34_INTERNAL_9c2ff8e8_4_k_cu_e8238ea13sgnEfEEEvPKfPfi,"a",@progbits
	.sectionflags	@""
	.align	4
.nv.constant0._Z9transformIXadL_ZN34_INTERNAL_9c2ff8e8_4_k_cu_e8238ea13sgnEfEEEvPKfPfi:
	.zero		916


//--------------------- .nv.constant0._Z9transformIXadL_Z5fabsfEEEvPKfPfi --------------------------
	.section	.nv.constant0._Z9transformIXadL_Z5fabsfEEEvPKfPfi,"a",@progbits
	.sectionflags	@""
	.align	4
.nv.constant0._Z9transformIXadL_Z5fabsfEEEvPKfPfi:
	.zero		916


//--------------------- .nv.constant0._Z9transformIXadL_Z4expfEEEvPKfPfi --------------------------
	.section	.nv.constant0._Z9transformIXadL_Z4expfEEEvPKfPfi,"a",@progbits
	.sectionflags	@""
	.align	4
.nv.constant0._Z9transformIXadL_Z4expfEEEvPKfPfi:
	.zero		916


//--------------------- .nv.constant0._Z9transformIXadL_ZN34_INTERNAL_9c2ff8e8_4_k_cu_e8238ea19hardswishEfEEEvPKfPfi --------------------------
	.section	.nv.constant0._Z9transformIXadL_ZN34_INTERNAL_9c2ff8e8_4_k_cu_e8238ea19hardswishEfEEEvPKfPfi,"a",@progbits
	.sectionflags	@""
	.align	4
.nv.constant0._Z9transformIXadL_ZN34_INTERNAL_9c2ff8e8_4_k_cu_e8238ea19hardswishEfEEEvPKfPfi:
	.zero		916


//--------------------- .nv.constant0._Z9transformIXadL_ZN34_INTERNAL_9c2ff8e8_4_k_cu_e8238ea111hardsigmoidEfEEEvPKfPfi --------------------------
	.section	.nv.constant0._Z9transformIXadL_ZN34_INTERNAL_9c2ff8e8_4_k_cu_e8238ea111hardsigmoidEfEEEvPKfPfi,"a",@progbits
	.sectionflags	@""
	.align	4
.nv.constant0._Z9transformIXadL_ZN34_INTERNAL_9c2ff8e8_4_k_cu_e8238ea111hardsigmoidEfEEEvPKfPfi:
	.zero		916


//--------------------- .nv.constant0._Z9transformIXadL_ZN34_INTERNAL_9c2ff8e8_4_k_cu_e8238ea17sigmoidEfEEEvPKfPfi --------------------------
	.section	.nv.constant0._Z9transformIXadL_ZN34_INTERNAL_9c2ff8e8_4_k_cu_e8238ea17sigmoidEfEEEvPKfPfi,"a",@progbits
	.sectionflags	@""
	.align	4
.nv.constant0._Z9transformIXadL_ZN34_INTERNAL_9c2ff8e8_4_k_cu_e8238ea17sigmoidEfEEEvPKfPfi:
	.zero		916


//--------------------- .nv.constant0._Z9transformIXadL_ZN34_INTERNAL_9c2ff8e8_4_k_cu_e8238ea14reluEfEEEvPKfPfi --------------------------
	.section	.nv.constant0._Z9transformIXadL_ZN34_INTERNAL_9c2ff8e8_4_k_cu_e8238ea14reluEfEEEvPKfPfi,"a",@progbits
	.sectionflags	@""
	.align	4
.nv.constant0._Z9transformIXadL_ZN34_INTERNAL_9c2ff8e8_4_k_cu_e8238ea14reluEfEEEvPKfPfi:
	.zero		916


//--------------------- .nv.constant0._Z9transformIXadL_Z5tanhfEEEvPKfPfi --------------------------
	.section	.nv.constant0._Z9transformIXadL_Z5tanhfEEEvPKfPfi,"a",@progbits
	.sectionflags	@""
	.align	4
.nv.constant0._Z9transformIXadL_Z5tanhfEEEvPKfPfi:
	.zero		916


//--------------------- .nv.constant0._Z9transformIXadL_ZN34_INTERNAL_9c2ff8e8_4_k_cu_e8238ea110gelu_quickEfEEEvPKfPfi --------------------------
	.section	.nv.constant0._Z9transformIXadL_ZN34_INTERNAL_9c2ff8e8_4_k_cu_e8238ea110gelu_quickEfEEEvPKfPfi,"a",@progbits
	.sectionflags	@""
	.align	4
.nv.constant0._Z9transformIXadL_ZN34_INTERNAL_9c2ff8e8_4_k_cu_e8238ea110gelu_quickEfEEEvPKfPfi:
	.zero		916


//--------------------- .nv.constant0._Z9transformIXadL_ZN34_INTERNAL_9c2ff8e8_4_k_cu_e8238ea14siluEfEEEvPKfPfi --------------------------
	.section	.nv.constant0._Z9transformIXadL_ZN34_INTERNAL_9c2ff8e8_4_k_cu_e8238ea14siluEfEEEvPKfPfi,"a",@progbits
	.sectionflags	@""
	.align	4
.nv.constant0._Z9transformIXadL_ZN34_INTERNAL_9c2ff8e8_4_k_cu_e8238ea14siluEfEEEvPKfPfi:
	.zero		916


//--------------------- .nv.constant0._Z9transformIXadL_ZN34_INTERNAL_9c2ff8e8_4_k_cu_e8238ea14geluEfEEEvPKfPfi --------------------------
	.section	.nv.constant0._Z9transformIXadL_ZN34_INTERNAL_9c2ff8e8_4_k_cu_e8238ea14geluEfEEEvPKfPfi,"a",@progbits
	.sectionflags	@""
	.align	4
.nv.constant0._Z9transformIXadL_ZN34_INTERNAL_9c2ff8e8_4_k_cu_e8238ea14geluEfEEEvPKfPfi:
	.zero		916


//--------------------- .nv.constant0._Z9transformIXadL_ZN34_INTERNAL_9c2ff8e8_4_k_cu_e8238ea14stepEfEEEvPKfPfi --------------------------
	.section	.nv.constant0._Z9transformIXadL_ZN34_INTERNAL_9c2ff8e8_4_k_cu_e8238ea14stepEfEEEvPKfPfi,"a",@progbits
	.sectionflags	@""
	.align	4
.nv.constant0._Z9transformIXadL_ZN34_INTERNAL_9c2ff8e8_4_k_cu_e8238ea14stepEfEEEvPKfPfi:
	.zero		916


//--------------------- .nv.constant0._Z9transformIXadL_ZN34_INTERNAL_9c2ff8e8_4_k_cu_e8238ea13negEfEEEvPKfPfi --------------------------
	.section	.nv.constant0._Z9transformIXadL_ZN34_INTERNAL_9c2ff8e8_4_k_cu_e8238ea13negEfEEEvPKfPfi,"a",@progbits
	.sectionflags	@""
	.align	4
.nv.constant0._Z9transformIXadL_ZN34_INTERNAL_9c2ff8e8_4_k_cu_e8238ea13negEfEEEvPKfPfi:
	.zero		916


//--------------------- .nv.constant0._Z13silu_back_f32PKfS0_Pfi --------------------------
	.section	.nv.constant0._Z13silu_back_f32PKfS0_Pfi,"a",@progbits
	.sectionflags	@""
	.align	4
.nv.constant0._Z13silu_back_f32PKfS0_Pfi:
	.zero		924


//--------------------- SYMBOLS --------------------------

	.type		.nv.reservedSmem.offset0,@object
	.size		.nv.reservedSmem.offset0,0x4
